// auto-generated by cutlass_sweep.conv — config: {"arch": "sm_100", "cluster_m": 1, "cluster_n": 1, "conv_kind": "fprop", "dtype": "e4m3", "ndim": 2, "tile_k": 32, "tile_m": 64, "tile_n": 64}
#include "cutlass/cutlass.h"
#include "cute/tensor.hpp"
#include "cutlass/kernel_hardware_info.hpp"
#include "cutlass/conv/convolution.h"
#include "cutlass/conv/dispatch_policy.hpp"
#include "cutlass/conv/collective/collective_builder.hpp"
#include "cutlass/conv/kernel/conv_universal.hpp"
#include "cutlass/conv/device/conv_universal_adapter.hpp"
#include "cutlass/epilogue/collective/collective_builder.hpp"

using namespace cute;
using Elem = cutlass::float_e4m3_t;
using Acc  = float;
using LayoutAB = cutlass::layout::TensorNHWC;
using LayoutC  = cutlass::layout::TensorNHWC;
constexpr auto ConvOp = cutlass::conv::Operator::kFprop;
using TileShape    = Shape<_64, _64, Shape<_32>>;
using ClusterShape = Shape<_1, _1, _1>;

using CollectiveEpilogue = typename cutlass::epilogue::collective::CollectiveBuilder<
    cutlass::arch::Sm100, cutlass::arch::OpClassTensorOp,
    TileShape, ClusterShape,
    cutlass::epilogue::collective::EpilogueTileAuto,
    Acc, Acc,
    Elem, LayoutC, 128 / cutlass::sizeof_bits<Elem>::value,
    Elem, LayoutC, 128 / cutlass::sizeof_bits<Elem>::value,
    cutlass::epilogue::collective::EpilogueScheduleAuto
  >::CollectiveOp;

using CollectiveMainloop = typename cutlass::conv::collective::CollectiveBuilder<
    cutlass::arch::Sm100, cutlass::arch::OpClassTensorOp, ConvOp,
    Elem, LayoutAB, 128 / cutlass::sizeof_bits<Elem>::value,
    Elem, LayoutAB, 128 / cutlass::sizeof_bits<Elem>::value,
    Acc,
    TileShape, ClusterShape,
    cutlass::conv::collective::StageCountAutoCarveout<
        static_cast<int>(sizeof(typename CollectiveEpilogue::SharedStorage))>,
    cutlass::conv::collective::KernelScheduleAuto
  >::CollectiveOp;

using ProblemShape = cutlass::conv::ConvProblemShape<
    ConvOp, CollectiveMainloop::DispatchPolicy::NumSpatialDimensions>;
using ConvKernel = cutlass::conv::kernel::ConvUniversal<
    ProblemShape, CollectiveMainloop, CollectiveEpilogue>;
using Conv = cutlass::conv::device::ConvUniversalAdapter<ConvKernel>;

auto* _anchor = &cutlass::device_kernel<ConvKernel>;


// ===== COMPILED SASS (sm_100a) =====

	.target	sm_100a

	.elftype	@"ET_EXEC"


//--------------------- .note.nv.tkinfo           --------------------------
	.section	.note.nv.tkinfo,"",@"SHT_NOTE"
	.sectionflags	@"SHF_NOTE_NV_TKINFO"
	.tkinfo
        /*0018*/ 	.word	0x00000002
        /*0030*/ 	.string	""
        /*0030*/ 	.string	"ptxas"
        /*0030*/ 	.string	"Cuda compilation tools, release 13.0, V13.0.88"
        /*0030*/ 	.string	"Build cuda_13.0.r13.0/compiler.36424714_0"
        /*0030*/ 	.string	"-arch sm_100a -m 64 "



//--------------------- .note.nv.cuinfo           --------------------------
	.section	.note.nv.cuinfo,"",@"SHT_NOTE"
	.sectionflags	@"SHF_NOTE_NV_CUINFO"
        /*0018*/ 	.short	0x0002
        /*001a*/ 	.short	0x0064
        /*001c*/ 	.short	0x0082
	.zero		2


//--------------------- .nv.info                  --------------------------
	.section	.nv.info,"",@"SHT_CUDA_INFO"
	.align	4


	//----- nvinfo : EIATTR_REGCOUNT
	.align		4
        /*0000*/ 	.byte	0x04, 0x2f
        /*0002*/ 	.short	(.L_19 - .L_18)
	.align		4
.L_18:
        /*0004*/ 	.word	index@(_ZN7cutlass13device_kernelINS_4conv6kernel13ConvUniversalINS1_16ConvProblemShapeILNS1_8OperatorE0ELi2EEENS1_10collective14CollectiveConvINS1_47MainloopSm100TmaUmmaWarpSpecializedImplicitGemmILS5_0ELi54ELi2ELi1ELi2EN4cute5tupleIJNSA_1CILi1EEESD_SD_EEEEENSB_IJNSC_ILi64EEESG_NSB_IJNSC_ILi32EEEEEEEEENS_12float_e4m3_tESK_NSA_8TiledMMAINSA_8MMA_AtomIJNSA_10MMA_TraitsINSA_19SM100_MMA_F8F6F4_SSEJSK_SK_fSG_SG_NSA_17integral_constantINSA_4UMMA5MajorELSR_0EEESS_NSP_INSQ_7ScaleInELST_0EEESU_EEEEEENSA_6LayoutISE_NSB_IJNSC_ILi0EEESY_SY_EEEEENSB_IJNSA_10UnderscoreES11_S11_EEEEENS7_6detail27Sm100ImplicitGemmTileTraitsINSA_20SM90_TMA_LOAD_IM2COLENSA_14ComposedLayoutINSA_7SwizzleILi1ELi4ELi3EEENSA_18smem_ptr_flag_bitsILi8EEENSX_INSB_IJNSC_ILi8EEESH_EEENSB_IJSH_SD_EEEEEEEvEENS15_INSA_13SM90_TMA_LOADES1G_vEEEENS_8epilogue10collective18CollectiveEpilogueINS1L_23Sm100TmaWarpSpecializedILi1ELi1ELi32ELb0ELb0EEEJSJ_NSB_IJNSX_ISG_SD_EES1Q_EEESK_NSB_IJNSB_IJlllEEESD_SY_EEESK_S1T_NS1L_6fusion15FusionCallbacksIS1P_NS1U_17LinearCombinationISK_fSK_fLNS_15FloatRoundStyleE2EEESJ_S1R_JEEENSA_5SM1004TMEM4LOAD26SM100_TMEM_LOAD_16dp32b32xES16_NS17_INS18_ILi2ELi4ELi3EEES1B_NSX_INSB_IJS1C_SG_EEENSB_IJSG_SD_EEEEEEENSA_39AutoVectorizingCopyWithAssumedAlignmentILi128EEENSA_21SM90_TMA_STORE_IM2COLES28_S2A_S2A_EEEvvEEEEvNT_6ParamsE)
        /*0008*/ 	.word	0x00000077


	//----- nvinfo : EIATTR_FRAME_SIZE
	.align		4
.L_19:
        /*000c*/ 	.byte	0x04, 0x11
        /*000e*/ 	.short	(.L_21 - .L_20)
	.align		4
.L_20:
        /*0010*/ 	.word	index@($__internal_2_$__cuda_sm10x_tcgen05_guardrail_trap_unallocated_columns_being_dealloced)
        /*0014*/ 	.word	0x00000008


	//----- nvinfo : EIATTR_FRAME_SIZE
	.align		4
.L_21:
        /*0018*/ 	.byte	0x04, 0x11
        /*001a*/ 	.short	(.L_23 - .L_22)
	.align		4
.L_22:
        /*001c*/ 	.word	index@($__internal_1_$__cuda_sm10x_tcgen05_guardrail_trap_phase_invalid_during_alloc)
        /*0020*/ 	.word	0x00000008


	//----- nvinfo : EIATTR_FRAME_SIZE
	.align		4
.L_23:
        /*0024*/ 	.byte	0x04, 0x11
        /*0026*/ 	.short	(.L_25 - .L_24)
	.align		4
.L_24:
        /*0028*/ 	.word	index@($__internal_0_$__cuda_sm10x_tcgen05_guardrail_trap_col_being_dealloced_not_returned_by_alloc)
        /*002c*/ 	.word	0x00000008


	//----- nvinfo : EIATTR_FRAME_SIZE
	.align		4
.L_25:
        /*0030*/ 	.byte	0x04, 0x11
        /*0032*/ 	.short	(.L_27 - .L_26)
	.align		4
.L_26:
        /*0034*/ 	.word	index@(_ZN7cutlass13device_kernelINS_4conv6kernel13ConvUniversalINS1_16ConvProblemShapeILNS1_8OperatorE0ELi2EEENS1_10collective14CollectiveConvINS1_47MainloopSm100TmaUmmaWarpSpecializedImplicitGemmILS5_0ELi54ELi2ELi1ELi2EN4cute5tupleIJNSA_1CILi1EEESD_SD_EEEEENSB_IJNSC_ILi64EEESG_NSB_IJNSC_ILi32EEEEEEEEENS_12float_e4m3_tESK_NSA_8TiledMMAINSA_8MMA_AtomIJNSA_10MMA_TraitsINSA_19SM100_MMA_F8F6F4_SSEJSK_SK_fSG_SG_NSA_17integral_constantINSA_4UMMA5MajorELSR_0EEESS_NSP_INSQ_7ScaleInELST_0EEESU_EEEEEENSA_6LayoutISE_NSB_IJNSC_ILi0EEESY_SY_EEEEENSB_IJNSA_10UnderscoreES11_S11_EEEEENS7_6detail27Sm100ImplicitGemmTileTraitsINSA_20SM90_TMA_LOAD_IM2COLENSA_14ComposedLayoutINSA_7SwizzleILi1ELi4ELi3EEENSA_18smem_ptr_flag_bitsILi8EEENSX_INSB_IJNSC_ILi8EEESH_EEENSB_IJSH_SD_EEEEEEEvEENS15_INSA_13SM90_TMA_LOADES1G_vEEEENS_8epilogue10collective18CollectiveEpilogueINS1L_23Sm100TmaWarpSpecializedILi1ELi1ELi32ELb0ELb0EEEJSJ_NSB_IJNSX_ISG_SD_EES1Q_EEESK_NSB_IJNSB_IJlllEEESD_SY_EEESK_S1T_NS1L_6fusion15FusionCallbacksIS1P_NS1U_17LinearCombinationISK_fSK_fLNS_15FloatRoundStyleE2EEESJ_S1R_JEEENSA_5SM1004TMEM4LOAD26SM100_TMEM_LOAD_16dp32b32xES16_NS17_INS18_ILi2ELi4ELi3EEES1B_NSX_INSB_IJS1C_SG_EEENSB_IJSG_SD_EEEEEEENSA_39AutoVectorizingCopyWithAssumedAlignmentILi128EEENSA_21SM90_TMA_STORE_IM2COLES28_S2A_S2A_EEEvvEEEEvNT_6ParamsE)
        /*0038*/ 	.word	0x00000008


	//----- nvinfo : EIATTR_MIN_STACK_SIZE
	.align		4
.L_27:
        /*003c*/ 	.byte	0x04, 0x12
        /*003e*/ 	.short	(.L_29 - .L_28)
	.align		4
.L_28:
        /*0040*/ 	.word	index@(_ZN7cutlass13device_kernelINS_4conv6kernel13ConvUniversalINS1_16ConvProblemShapeILNS1_8OperatorE0ELi2EEENS1_10collective14CollectiveConvINS1_47MainloopSm100TmaUmmaWarpSpecializedImplicitGemmILS5_0ELi54ELi2ELi1ELi2EN4cute5tupleIJNSA_1CILi1EEESD_SD_EEEEENSB_IJNSC_ILi64EEESG_NSB_IJNSC_ILi32EEEEEEEEENS_12float_e4m3_tESK_NSA_8TiledMMAINSA_8MMA_AtomIJNSA_10MMA_TraitsINSA_19SM100_MMA_F8F6F4_SSEJSK_SK_fSG_SG_NSA_17integral_constantINSA_4UMMA5MajorELSR_0EEESS_NSP_INSQ_7ScaleInELST_0EEESU_EEEEEENSA_6LayoutISE_NSB_IJNSC_ILi0EEESY_SY_EEEEENSB_IJNSA_10UnderscoreES11_S11_EEEEENS7_6detail27Sm100ImplicitGemmTileTraitsINSA_20SM90_TMA_LOAD_IM2COLENSA_14ComposedLayoutINSA_7SwizzleILi1ELi4ELi3EEENSA_18smem_ptr_flag_bitsILi8EEENSX_INSB_IJNSC_ILi8EEESH_EEENSB_IJSH_SD_EEEEEEEvEENS15_INSA_13SM90_TMA_LOADES1G_vEEEENS_8epilogue10collective18CollectiveEpilogueINS1L_23Sm100TmaWarpSpecializedILi1ELi1ELi32ELb0ELb0EEEJSJ_NSB_IJNSX_ISG_SD_EES1Q_EEESK_NSB_IJNSB_IJlllEEESD_SY_EEESK_S1T_NS1L_6fusion15FusionCallbacksIS1P_NS1U_17LinearCombinationISK_fSK_fLNS_15FloatRoundStyleE2EEESJ_S1R_JEEENSA_5SM1004TMEM4LOAD26SM100_TMEM_LOAD_16dp32b32xES16_NS17_INS18_ILi2ELi4ELi3EEES1B_NSX_INSB_IJS1C_SG_EEENSB_IJSG_SD_EEEEEEENSA_39AutoVectorizingCopyWithAssumedAlignmentILi128EEENSA_21SM90_TMA_STORE_IM2COLES28_S2A_S2A_EEEvvEEEEvNT_6ParamsE)
        /*0044*/ 	.word	0x00000008
.L_29:


//--------------------- .nv.compat                --------------------------
	.section	.nv.compat,"",@"SHT_CUDA_COMPAT_INFO"
	.align	4
        /*0000*/ 	.byte	0x02, 0x09, 0x01, 0x00, 0x02, 0x02, 0x02, 0x00, 0x02, 0x05, 0x05, 0x00, 0x03, 0x07, 0x01, 0x01
        /*0010*/ 	.byte	0x02, 0x03, 0x01, 0x00, 0x02, 0x06, 0x01, 0x00, 0x04, 0x0b, 0x08, 0x00, 0x09, 0x00, 0x00, 0x00
        /*0020*/ 	.byte	0x00, 0x00, 0x00, 0x00


//--------------------- .nv.info._ZN7cutlass13device_kernelINS_4conv6kernel13ConvUniversalINS1_16ConvProblemShapeILNS1_8OperatorE0ELi2EEENS1_10collective14CollectiveConvINS1_47MainloopSm100TmaUmmaWarpSpecializedImplicitGemmILS5_0ELi54ELi2ELi1ELi2EN4cute5tupleIJNSA_1CILi1EEESD_SD_EEEEENSB_IJNSC_ILi64EEESG_NSB_IJNSC_ILi32EEEEEEEEENS_12float_e4m3_tESK_NSA_8TiledMMAINSA_8MMA_AtomIJNSA_10MMA_TraitsINSA_19SM100_MMA_F8F6F4_SSEJSK_SK_fSG_SG_NSA_17integral_constantINSA_4UMMA5MajorELSR_0EEESS_NSP_INSQ_7ScaleInELST_0EEESU_EEEEEENSA_6LayoutISE_NSB_IJNSC_ILi0EEESY_SY_EEEEENSB_IJNSA_10UnderscoreES11_S11_EEEEENS7_6detail27Sm100ImplicitGemmTileTraitsINSA_20SM90_TMA_LOAD_IM2COLENSA_14ComposedLayoutINSA_7SwizzleILi1ELi4ELi3EEENSA_18smem_ptr_flag_bitsILi8EEENSX_INSB_IJNSC_ILi8EEESH_EEENSB_IJSH_SD_EEEEEEEvEENS15_INSA_13SM90_TMA_LOADES1G_vEEEENS_8epilogue10collective18CollectiveEpilogueINS1L_23Sm100TmaWarpSpecializedILi1ELi1ELi32ELb0ELb0EEEJSJ_NSB_IJNSX_ISG_SD_EES1Q_EEESK_NSB_IJNSB_IJlllEEESD_SY_EEESK_S1T_NS1L_6fusion15FusionCallbacksIS1P_NS1U_17LinearCombinationISK_fSK_fLNS_15FloatRoundStyleE2EEESJ_S1R_JEEENSA_5SM1004TMEM4LOAD26SM100_TMEM_LOAD_16dp32b32xES16_NS17_INS18_ILi2ELi4ELi3EEES1B_NSX_INSB_IJS1C_SG_EEENSB_IJSG_SD_EEEEEEENSA_39AutoVectorizingCopyWithAssumedAlignmentILi128EEENSA_21SM90_TMA_STORE_IM2COLES28_S2A_S2A_EEEvvEEEEvNT_6ParamsE --------------------------
	.section	.nv.info._ZN7cutlass13device_kernelINS_4conv6kernel13ConvUniversalINS1_16ConvProblemShapeILNS1_8OperatorE0ELi2EEENS1_10collective14CollectiveConvINS1_47MainloopSm100TmaUmmaWarpSpecializedImplicitGemmILS5_0ELi54ELi2ELi1ELi2EN4cute5tupleIJNSA_1CILi1EEESD_SD_EEEEENSB_IJNSC_ILi64EEESG_NSB_IJNSC_ILi32EEEEEEEEENS_12float_e4m3_tESK_NSA_8TiledMMAINSA_8MMA_AtomIJNSA_10MMA_TraitsINSA_19SM100_MMA_F8F6F4_SSEJSK_SK_fSG_SG_NSA_17integral_constantINSA_4UMMA5MajorELSR_0EEESS_NSP_INSQ_7ScaleInELST_0EEESU_EEEEEENSA_6LayoutISE_NSB_IJNSC_ILi0EEESY_SY_EEEEENSB_IJNSA_10UnderscoreES11_S11_EEEEENS7_6detail27Sm100ImplicitGemmTileTraitsINSA_20SM90_TMA_LOAD_IM2COLENSA_14ComposedLayoutINSA_7SwizzleILi1ELi4ELi3EEENSA_18smem_ptr_flag_bitsILi8EEENSX_INSB_IJNSC_ILi8EEESH_EEENSB_IJSH_SD_EEEEEEEvEENS15_INSA_13SM90_TMA_LOADES1G_vEEEENS_8epilogue10collective18CollectiveEpilogueINS1L_23Sm100TmaWarpSpecializedILi1ELi1ELi32ELb0ELb0EEEJSJ_NSB_IJNSX_ISG_SD_EES1Q_EEESK_NSB_IJNSB_IJlllEEESD_SY_EEESK_S1T_NS1L_6fusion15FusionCallbacksIS1P_NS1U_17LinearCombinationISK_fSK_fLNS_15FloatRoundStyleE2EEESJ_S1R_JEEENSA_5SM1004TMEM4LOAD26SM100_TMEM_LOAD_16dp32b32xES16_NS17_INS18_ILi2ELi4ELi3EEES1B_NSX_INSB_IJS1C_SG_EEENSB_IJSG_SD_EEEEEEENSA_39AutoVectorizingCopyWithAssumedAlignmentILi128EEENSA_21SM90_TMA_STORE_IM2COLES28_S2A_S2A_EEEvvEEEEvNT_6ParamsE,"",@"SHT_CUDA_INFO"
	.sectionflags	@""
	.align	4


	//----- nvinfo : EIATTR_CUDA_API_VERSION
	.align		4
        /*0000*/ 	.byte	0x04, 0x37
        /*0002*/ 	.short	(.L_31 - .L_30)
.L_30:
        /*0004*/ 	.word	0x00000082


	//----- nvinfo : EIATTR_KPARAM_INFO
	.align		4
.L_31:
        /*0008*/ 	.byte	0x04, 0x17
        /*000a*/ 	.short	(.L_33 - .L_32)
.L_32:
        /*000c*/ 	.word	0x00000000
        /*0010*/ 	.short	0x0000
        /*0012*/ 	.short	0x0000
        /*0014*/ 	.byte	0x00, 0xf0, 0x01, 0x20


	//----- nvinfo : EIATTR_AT_ENTRY_FRAGMENTS
	.align		4
.L_33:
        /*0018*/ 	.byte	0x04, 0x4f
        /*001a*/ 	.short	(.L_35 - .L_34)


	//   ....[0]....
.L_34:
        /*001c*/ 	.word	0x00000006


	//----- nvinfo : EIATTR_RESERVED_SMEM_USED
	.align		4
.L_35:
        /*0020*/ 	.byte	0x01, 0x41
	.zero		2


	//----- nvinfo : EIATTR_SPARSE_MMA_MASK
	.align		4
        /*0024*/ 	.byte	0x03, 0x50
        /*0026*/ 	.short	0x0000


	//----- nvinfo : EIATTR_TCGEN05_1CTA_USED
	.align		4
        /*0028*/ 	.byte	0x01, 0x51
	.zero		2


	//----- nvinfo : EIATTR_MAXREG_COUNT
	.align		4
        /*002c*/ 	.byte	0x03, 0x1b
        /*002e*/ 	.short	0x00ff


	//----- nvinfo : EIATTR_NUM_BARRIERS
	.align		4
        /*0030*/ 	.byte	0x02, 0x4c
        /*0032*/ 	.byte	0x07
	.zero		1


	//----- nvinfo : EIATTR_EXTERNS
	.align		4
        /*0034*/ 	.byte	0x04, 0x0f
        /*0036*/ 	.short	(.L_37 - .L_36)


	//   ....[0]....
	.align		4
.L_36:
        /*0038*/ 	.word	index@(__assertfail)


	//----- nvinfo : EIATTR_MERCURY_ISA_VERSION
	.align		4
.L_37:
        /*003c*/ 	.byte	0x03, 0x5f
        /*003e*/ 	.short	0x0101


	//----- nvinfo : EIATTR_INT_WARP_WIDE_INSTR_OFFSETS
	.align		4
        /*0040*/ 	.byte	0x04, 0x31
        /*0042*/ 	.short	(.L_39 - .L_38)


	//   ....[0]....
.L_38:
        /*0044*/ 	.word	0x00005c80


	//   ....[1]....
        /*0048*/ 	.word	0x00005ca0


	//   ....[2]....
        /*004c*/ 	.word	0x00005cd0


	//   ....[3]....
        /*0050*/ 	.word	0x00006660


	//   ....[4]....
        /*0054*/ 	.word	0x00006860


	//----- nvinfo : EIATTR_COOP_GROUP_MASK_REGIDS
	.align		4
.L_39:
        /*0058*/ 	.byte	0x04, 0x29
        /*005a*/ 	.short	(.L_41 - .L_40)


	//   ....[0]....
.L_40:
        /*005c*/ 	.word	0xffffffff


	//   ....[1]....
        /*0060*/ 	.word	0xffffffff


	//   ....[2]....
        /*0064*/ 	.word	0xffffffff


	//   ....[3]....
        /*0068*/ 	.word	0xffffffff


	//   ....[4]....
        /*006c*/ 	.word	0xffffffff


	//   ....[5]....
        /*0070*/ 	.word	0xffffffff


	//   ....[6]....
        /*0074*/ 	.word	0xffffffff


	//   ....[7]....
        /*0078*/ 	.word	0xffffffff


	//   ....[8]....
        /*007c*/ 	.word	0xffffffff


	//   ....[9]....
        /*0080*/ 	.word	0xffffffff


	//   ....[10]....
        /*0084*/ 	.word	0xffffffff


	//   ....[11]....
        /*0088*/ 	.word	0xffffffff


	//----- nvinfo : EIATTR_COOP_GROUP_INSTR_OFFSETS
	.align		4
.L_41:
        /*008c*/ 	.byte	0x04, 0x28
        /*008e*/ 	.short	(.L_43 - .L_42)


	//   ....[0]....
.L_42:
        /*0090*/ 	.word	0x000000a0


	//   ....[1]....
        /*0094*/ 	.word	0x00000510


	//   ....[2]....
        /*0098*/ 	.word	0x00000cf0


	//   ....[3]....
        /*009c*/ 	.word	0x00000e30


	//   ....[4]....
        /*00a0*/ 	.word	0x00000f30


	//   ....[5]....
        /*00a4*/ 	.word	0x00001080


	//   ....[6]....
        /*00a8*/ 	.word	0x00002700


	//   ....[7]....
        /*00ac*/ 	.word	0x00005170


	//   ....[8]....
        /*00b0*/ 	.word	0x00005380


	//   ....[9]....
        /*00b4*/ 	.word	0x000053b0


	//   ....[10]....
        /*00b8*/ 	.word	0x00005b60


	//   ....[11]....
        /*00bc*/ 	.word	0x00005da0


	//----- nvinfo : EIATTR_VRC_CTA_INIT_COUNT
	.align		4
.L_43:
        /*00c0*/ 	.byte	0x02, 0x4a
        /*00c2*/ 	.byte	0x80
	.zero		1


	//----- nvinfo : EIATTR_SYSCALL_OFFSETS
	.align		4
        /*00c4*/ 	.byte	0x04, 0x46
        /*00c6*/ 	.short	(.L_45 - .L_44)


	//   ....[0]....
.L_44:
        /*00c8*/ 	.word	0x00007290


	//   ....[1]....
        /*00cc*/ 	.word	0x000073d0


	//   ....[2]....
        /*00d0*/ 	.word	0x00007ad0


	//----- nvinfo : EIATTR_MBARRIER_INSTR_OFFSETS
	.align		4
.L_45:
        /*00d4*/ 	.byte	0x04, 0x39
        /*00d6*/ 	.short	(.L_47 - .L_46)


	//   ....[0]....
.L_46:
        /*00d8*/ 	.word	0x00000610
        /*00dc*/ 	.word	0x000000ff
        /*00e0*/ 	.word	0x00000000
        /*00e4*/ 	.short	0x0100
        /*00e6*/ 	.byte	0x05
	.zero		1


	//   ....[1]....
        /*00e8*/ 	.word	0x00000620
        /*00ec*/ 	.word	0x000000ff
        /*00f0*/ 	.word	0x000001b0
        /*00f4*/ 	.short	0x0100
        /*00f6*/ 	.byte	0x05
	.zero		1


	//   ....[2]....
        /*00f8*/ 	.word	0x00000630
        /*00fc*/ 	.word	0x000000ff
        /*0100*/ 	.word	0x00000008
        /*0104*/ 	.short	0x0100
        /*0106*/ 	.byte	0x05
	.zero		1


	//   ....[3]....
        /*0108*/ 	.word	0x00000640
        /*010c*/ 	.word	0x000000ff
        /*0110*/ 	.word	0x000001b8
        /*0114*/ 	.short	0x0100
        /*0116*/ 	.byte	0x05
	.zero		1


	//   ....[4]....
        /*0118*/ 	.word	0x00000650
        /*011c*/ 	.word	0x000000ff
        /*0120*/ 	.word	0x00000010
        /*0124*/ 	.short	0x0100
        /*0126*/ 	.byte	0x05
	.zero		1


	//   ....[5]....
        /*0128*/ 	.word	0x00000660
        /*012c*/ 	.word	0x000000ff
        /*0130*/ 	.word	0x000001c0
        /*0134*/ 	.short	0x0100
        /*0136*/ 	.byte	0x05
	.zero		1


	//   ....[6]....
        /*0138*/ 	.word	0x00000670
        /*013c*/ 	.word	0x000000ff
        /*0140*/ 	.word	0x00000018
        /*0144*/ 	.short	0x0100
        /*0146*/ 	.byte	0x05
	.zero		1


	//   ....[7]....
        /*0148*/ 	.word	0x00000680
        /*014c*/ 	.word	0x000000ff
        /*0150*/ 	.word	0x000001c8
        /*0154*/ 	.short	0x0100
        /*0156*/ 	.byte	0x05
	.zero		1


	//   ....[8]....
        /*0158*/ 	.word	0x00000690
        /*015c*/ 	.word	0x000000ff
        /*0160*/ 	.word	0x00000020
        /*0164*/ 	.short	0x0100
        /*0166*/ 	.byte	0x05
	.zero		1


	//   ....[9]....
        /*0168*/ 	.word	0x000006a0
        /*016c*/ 	.word	0x000000ff
        /*0170*/ 	.word	0x000001d0
        /*0174*/ 	.short	0x0100
        /*0176*/ 	.byte	0x05
	.zero		1


	//   ....[10]....
        /*0178*/ 	.word	0x000006b0
        /*017c*/ 	.word	0x000000ff
        /*0180*/ 	.word	0x00000028
        /*0184*/ 	.short	0x0100
        /*0186*/ 	.byte	0x05
	.zero		1


	//   ....[11]....
        /*0188*/ 	.word	0x000006c0
        /*018c*/ 	.word	0x000000ff
        /*0190*/ 	.word	0x000001d8
        /*0194*/ 	.short	0x0100
        /*0196*/ 	.byte	0x05
	.zero		1


	//   ....[12]....
        /*0198*/ 	.word	0x000006d0
        /*019c*/ 	.word	0x000000ff
        /*01a0*/ 	.word	0x00000030
        /*01a4*/ 	.short	0x0100
        /*01a6*/ 	.byte	0x05
	.zero		1


	//   ....[13]....
        /*01a8*/ 	.word	0x000006e0
        /*01ac*/ 	.word	0x000000ff
        /*01b0*/ 	.word	0x000001e0
        /*01b4*/ 	.short	0x0100
        /*01b6*/ 	.byte	0x05
	.zero		1


	//   ....[14]....
        /*01b8*/ 	.word	0x000006f0
        /*01bc*/ 	.word	0x000000ff
        /*01c0*/ 	.word	0x00000038
        /*01c4*/ 	.short	0x0100
        /*01c6*/ 	.byte	0x05
	.zero		1


	//   ....[15]....
        /*01c8*/ 	.word	0x00000700
        /*01cc*/ 	.word	0x000000ff
        /*01d0*/ 	.word	0x000001e8
        /*01d4*/ 	.short	0x0100
        /*01d6*/ 	.byte	0x05
	.zero		1


	//   ....[16]....
        /*01d8*/ 	.word	0x00000710
        /*01dc*/ 	.word	0x000000ff
        /*01e0*/ 	.word	0x00000040
        /*01e4*/ 	.short	0x0100
        /*01e6*/ 	.byte	0x05
	.zero		1


	//   ....[17]....
        /*01e8*/ 	.word	0x00000720
        /*01ec*/ 	.word	0x000000ff
        /*01f0*/ 	.word	0x000001f0
        /*01f4*/ 	.short	0x0100
        /*01f6*/ 	.byte	0x05
	.zero		1


	//   ....[18]....
        /*01f8*/ 	.word	0x00000730
        /*01fc*/ 	.word	0x000000ff
        /*0200*/ 	.word	0x00000048
        /*0204*/ 	.short	0x0100
        /*0206*/ 	.byte	0x05
	.zero		1


	//   ....[19]....
        /*0208*/ 	.word	0x00000740
        /*020c*/ 	.word	0x000000ff
        /*0210*/ 	.word	0x000001f8
        /*0214*/ 	.short	0x0100
        /*0216*/ 	.byte	0x05
	.zero		1


	//   ....[20]....
        /*0218*/ 	.word	0x00000750
        /*021c*/ 	.word	0x000000ff
        /*0220*/ 	.word	0x00000050
        /*0224*/ 	.short	0x0100
        /*0226*/ 	.byte	0x05
	.zero		1


	//   ....[21]....
        /*0228*/ 	.word	0x00000760
        /*022c*/ 	.word	0x000000ff
        /*0230*/ 	.word	0x00000200
        /*0234*/ 	.short	0x0100
        /*0236*/ 	.byte	0x05
	.zero		1


	//   ....[22]....
        /*0238*/ 	.word	0x00000770
        /*023c*/ 	.word	0x000000ff
        /*0240*/ 	.word	0x00000058
        /*0244*/ 	.short	0x0100
        /*0246*/ 	.byte	0x05
	.zero		1


	//   ....[23]....
        /*0248*/ 	.word	0x00000780
        /*024c*/ 	.word	0x000000ff
        /*0250*/ 	.word	0x00000208
        /*0254*/ 	.short	0x0100
        /*0256*/ 	.byte	0x05
	.zero		1


	//   ....[24]....
        /*0258*/ 	.word	0x00000790
        /*025c*/ 	.word	0x000000ff
        /*0260*/ 	.word	0x00000060
        /*0264*/ 	.short	0x0100
        /*0266*/ 	.byte	0x05
	.zero		1


	//   ....[25]....
        /*0268*/ 	.word	0x000007a0
        /*026c*/ 	.word	0x000000ff
        /*0270*/ 	.word	0x00000210
        /*0274*/ 	.short	0x0100
        /*0276*/ 	.byte	0x05
	.zero		1


	//   ....[26]....
        /*0278*/ 	.word	0x000007b0
        /*027c*/ 	.word	0x000000ff
        /*0280*/ 	.word	0x00000068
        /*0284*/ 	.short	0x0100
        /*0286*/ 	.byte	0x05
	.zero		1


	//   ....[27]....
        /*0288*/ 	.word	0x000007c0
        /*028c*/ 	.word	0x000000ff
        /*0290*/ 	.word	0x00000218
        /*0294*/ 	.short	0x0100
        /*0296*/ 	.byte	0x05
	.zero		1


	//   ....[28]....
        /*0298*/ 	.word	0x000007d0
        /*029c*/ 	.word	0x000000ff
        /*02a0*/ 	.word	0x00000070
        /*02a4*/ 	.short	0x0100
        /*02a6*/ 	.byte	0x05
	.zero		1


	//   ....[29]....
        /*02a8*/ 	.word	0x000007e0
        /*02ac*/ 	.word	0x000000ff
        /*02b0*/ 	.word	0x00000220
        /*02b4*/ 	.short	0x0100
        /*02b6*/ 	.byte	0x05
	.zero		1


	//   ....[30]....
        /*02b8*/ 	.word	0x000007f0
        /*02bc*/ 	.word	0x000000ff
        /*02c0*/ 	.word	0x00000078
        /*02c4*/ 	.short	0x0100
        /*02c6*/ 	.byte	0x05
	.zero		1


	//   ....[31]....
        /*02c8*/ 	.word	0x00000800
        /*02cc*/ 	.word	0x000000ff
        /*02d0*/ 	.word	0x00000228
        /*02d4*/ 	.short	0x0100
        /*02d6*/ 	.byte	0x05
	.zero		1


	//   ....[32]....
        /*02d8*/ 	.word	0x00000810
        /*02dc*/ 	.word	0x000000ff
        /*02e0*/ 	.word	0x00000080
        /*02e4*/ 	.short	0x0100
        /*02e6*/ 	.byte	0x05
	.zero		1


	//   ....[33]....
        /*02e8*/ 	.word	0x00000820
        /*02ec*/ 	.word	0x000000ff
        /*02f0*/ 	.word	0x00000230
        /*02f4*/ 	.short	0x0100
        /*02f6*/ 	.byte	0x05
	.zero		1


	//   ....[34]....
        /*02f8*/ 	.word	0x00000830
        /*02fc*/ 	.word	0x000000ff
        /*0300*/ 	.word	0x00000088
        /*0304*/ 	.short	0x0100
        /*0306*/ 	.byte	0x05
	.zero		1


	//   ....[35]....
        /*0308*/ 	.word	0x00000840
        /*030c*/ 	.word	0x000000ff
        /*0310*/ 	.word	0x00000238
        /*0314*/ 	.short	0x0100
        /*0316*/ 	.byte	0x05
	.zero		1


	//   ....[36]....
        /*0318*/ 	.word	0x00000850
        /*031c*/ 	.word	0x000000ff
        /*0320*/ 	.word	0x00000090
        /*0324*/ 	.short	0x0100
        /*0326*/ 	.byte	0x05
	.zero		1


	//   ....[37]....
        /*0328*/ 	.word	0x00000860
        /*032c*/ 	.word	0x000000ff
        /*0330*/ 	.word	0x00000240
        /*0334*/ 	.short	0x0100
        /*0336*/ 	.byte	0x05
	.zero		1


	//   ....[38]....
        /*0338*/ 	.word	0x00000870
        /*033c*/ 	.word	0x000000ff
        /*0340*/ 	.word	0x00000098
        /*0344*/ 	.short	0x0100
        /*0346*/ 	.byte	0x05
	.zero		1


	//   ....[39]....
        /*0348*/ 	.word	0x00000880
        /*034c*/ 	.word	0x000000ff
        /*0350*/ 	.word	0x00000248
        /*0354*/ 	.short	0x0100
        /*0356*/ 	.byte	0x05
	.zero		1


	//   ....[40]....
        /*0358*/ 	.word	0x00000890
        /*035c*/ 	.word	0x000000ff
        /*0360*/ 	.word	0x000000a0
        /*0364*/ 	.short	0x0100
        /*0366*/ 	.byte	0x05
	.zero		1


	//   ....[41]....
        /*0368*/ 	.word	0x000008a0
        /*036c*/ 	.word	0x000000ff
        /*0370*/ 	.word	0x00000250
        /*0374*/ 	.short	0x0100
        /*0376*/ 	.byte	0x05
	.zero		1


	//   ....[42]....
        /*0378*/ 	.word	0x000008b0
        /*037c*/ 	.word	0x000000ff
        /*0380*/ 	.word	0x000000a8
        /*0384*/ 	.short	0x0100
        /*0386*/ 	.byte	0x05
	.zero		1


	//   ....[43]....
        /*0388*/ 	.word	0x000008c0
        /*038c*/ 	.word	0x000000ff
        /*0390*/ 	.word	0x00000258
        /*0394*/ 	.short	0x0100
        /*0396*/ 	.byte	0x05
	.zero		1


	//   ....[44]....
        /*0398*/ 	.word	0x000008d0
        /*039c*/ 	.word	0x000000ff
        /*03a0*/ 	.word	0x000000b0
        /*03a4*/ 	.short	0x0100
        /*03a6*/ 	.byte	0x05
	.zero		1


	//   ....[45]....
        /*03a8*/ 	.word	0x000008e0
        /*03ac*/ 	.word	0x000000ff
        /*03b0*/ 	.word	0x00000260
        /*03b4*/ 	.short	0x0100
        /*03b6*/ 	.byte	0x05
	.zero		1


	//   ....[46]....
        /*03b8*/ 	.word	0x000008f0
        /*03bc*/ 	.word	0x000000ff
        /*03c0*/ 	.word	0x000000b8
        /*03c4*/ 	.short	0x0100
        /*03c6*/ 	.byte	0x05
	.zero		1


	//   ....[47]....
        /*03c8*/ 	.word	0x00000900
        /*03cc*/ 	.word	0x000000ff
        /*03d0*/ 	.word	0x00000268
        /*03d4*/ 	.short	0x0100
        /*03d6*/ 	.byte	0x05
	.zero		1


	//   ....[48]....
        /*03d8*/ 	.word	0x00000910
        /*03dc*/ 	.word	0x000000ff
        /*03e0*/ 	.word	0x000000c0
        /*03e4*/ 	.short	0x0100
        /*03e6*/ 	.byte	0x05
	.zero		1


	//   ....[49]....
        /*03e8*/ 	.word	0x00000920
        /*03ec*/ 	.word	0x000000ff
        /*03f0*/ 	.word	0x00000270
        /*03f4*/ 	.short	0x0100
        /*03f6*/ 	.byte	0x05
	.zero		1


	//   ....[50]....
        /*03f8*/ 	.word	0x00000930
        /*03fc*/ 	.word	0x000000ff
        /*0400*/ 	.word	0x000000c8
        /*0404*/ 	.short	0x0100
        /*0406*/ 	.byte	0x05
	.zero		1


	//   ....[51]....
        /*0408*/ 	.word	0x00000940
        /*040c*/ 	.word	0x000000ff
        /*0410*/ 	.word	0x00000278
        /*0414*/ 	.short	0x0100
        /*0416*/ 	.byte	0x05
	.zero		1


	//   ....[52]....
        /*0418*/ 	.word	0x00000950
        /*041c*/ 	.word	0x000000ff
        /*0420*/ 	.word	0x000000d0
        /*0424*/ 	.short	0x0100
        /*0426*/ 	.byte	0x05
	.zero		1


	//   ....[53]....
        /*0428*/ 	.word	0x00000960
        /*042c*/ 	.word	0x000000ff
        /*0430*/ 	.word	0x00000280
        /*0434*/ 	.short	0x0100
        /*0436*/ 	.byte	0x05
	.zero		1


	//   ....[54]....
        /*0438*/ 	.word	0x00000970
        /*043c*/ 	.word	0x000000ff
        /*0440*/ 	.word	0x000000d8
        /*0444*/ 	.short	0x0100
        /*0446*/ 	.byte	0x05
	.zero		1


	//   ....[55]....
        /*0448*/ 	.word	0x00000980
        /*044c*/ 	.word	0x000000ff
        /*0450*/ 	.word	0x00000288
        /*0454*/ 	.short	0x0100
        /*0456*/ 	.byte	0x05
	.zero		1


	//   ....[56]....
        /*0458*/ 	.word	0x00000990
        /*045c*/ 	.word	0x000000ff
        /*0460*/ 	.word	0x000000e0
        /*0464*/ 	.short	0x0100
        /*0466*/ 	.byte	0x05
	.zero		1


	//   ....[57]....
        /*0468*/ 	.word	0x000009a0
        /*046c*/ 	.word	0x000000ff
        /*0470*/ 	.word	0x00000290
        /*0474*/ 	.short	0x0100
        /*0476*/ 	.byte	0x05
	.zero		1


	//   ....[58]....
        /*0478*/ 	.word	0x000009b0
        /*047c*/ 	.word	0x000000ff
        /*0480*/ 	.word	0x000000e8
        /*0484*/ 	.short	0x0100
        /*0486*/ 	.byte	0x05
	.zero		1


	//   ....[59]....
        /*0488*/ 	.word	0x000009c0
        /*048c*/ 	.word	0x000000ff
        /*0490*/ 	.word	0x00000298
        /*0494*/ 	.short	0x0100
        /*0496*/ 	.byte	0x05
	.zero		1


	//   ....[60]....
        /*0498*/ 	.word	0x000009d0
        /*049c*/ 	.word	0x000000ff
        /*04a0*/ 	.word	0x000000f0
        /*04a4*/ 	.short	0x0100
        /*04a6*/ 	.byte	0x05
	.zero		1


	//   ....[61]....
        /*04a8*/ 	.word	0x000009e0
        /*04ac*/ 	.word	0x000000ff
        /*04b0*/ 	.word	0x000002a0
        /*04b4*/ 	.short	0x0100
        /*04b6*/ 	.byte	0x05
	.zero		1


	//   ....[62]....
        /*04b8*/ 	.word	0x000009f0
        /*04bc*/ 	.word	0x000000ff
        /*04c0*/ 	.word	0x000000f8
        /*04c4*/ 	.short	0x0100
        /*04c6*/ 	.byte	0x05
	.zero		1


	//   ....[63]....
        /*04c8*/ 	.word	0x00000a00
        /*04cc*/ 	.word	0x000000ff
        /*04d0*/ 	.word	0x000002a8
        /*04d4*/ 	.short	0x0100
        /*04d6*/ 	.byte	0x05
	.zero		1


	//   ....[64]....
        /*04d8*/ 	.word	0x00000a10
        /*04dc*/ 	.word	0x000000ff
        /*04e0*/ 	.word	0x00000100
        /*04e4*/ 	.short	0x0100
        /*04e6*/ 	.byte	0x05
	.zero		1


	//   ....[65]....
        /*04e8*/ 	.word	0x00000a20
        /*04ec*/ 	.word	0x000000ff
        /*04f0*/ 	.word	0x000002b0
        /*04f4*/ 	.short	0x0100
        /*04f6*/ 	.byte	0x05
	.zero		1


	//   ....[66]....
        /*04f8*/ 	.word	0x00000a30
        /*04fc*/ 	.word	0x000000ff
        /*0500*/ 	.word	0x00000108
        /*0504*/ 	.short	0x0100
        /*0506*/ 	.byte	0x05
	.zero		1


	//   ....[67]....
        /*0508*/ 	.word	0x00000a40
        /*050c*/ 	.word	0x000000ff
        /*0510*/ 	.word	0x000002b8
        /*0514*/ 	.short	0x0100
        /*0516*/ 	.byte	0x05
	.zero		1


	//   ....[68]....
        /*0518*/ 	.word	0x00000a50
        /*051c*/ 	.word	0x000000ff
        /*0520*/ 	.word	0x00000110
        /*0524*/ 	.short	0x0100
        /*0526*/ 	.byte	0x05
	.zero		1


	//   ....[69]....
        /*0528*/ 	.word	0x00000a60
        /*052c*/ 	.word	0x000000ff
        /*0530*/ 	.word	0x000002c0
        /*0534*/ 	.short	0x0100
        /*0536*/ 	.byte	0x05
	.zero		1


	//   ....[70]....
        /*0538*/ 	.word	0x00000a70
        /*053c*/ 	.word	0x000000ff
        /*0540*/ 	.word	0x00000118
        /*0544*/ 	.short	0x0100
        /*0546*/ 	.byte	0x05
	.zero		1


	//   ....[71]....
        /*0548*/ 	.word	0x00000a80
        /*054c*/ 	.word	0x000000ff
        /*0550*/ 	.word	0x000002c8
        /*0554*/ 	.short	0x0100
        /*0556*/ 	.byte	0x05
	.zero		1


	//   ....[72]....
        /*0558*/ 	.word	0x00000a90
        /*055c*/ 	.word	0x000000ff
        /*0560*/ 	.word	0x00000120
        /*0564*/ 	.short	0x0100
        /*0566*/ 	.byte	0x05
	.zero		1


	//   ....[73]....
        /*0568*/ 	.word	0x00000aa0
        /*056c*/ 	.word	0x000000ff
        /*0570*/ 	.word	0x000002d0
        /*0574*/ 	.short	0x0100
        /*0576*/ 	.byte	0x05
	.zero		1


	//   ....[74]....
        /*0578*/ 	.word	0x00000ab0
        /*057c*/ 	.word	0x000000ff
        /*0580*/ 	.word	0x00000128
        /*0584*/ 	.short	0x0100
        /*0586*/ 	.byte	0x05
	.zero		1


	//   ....[75]....
        /*0588*/ 	.word	0x00000ac0
        /*058c*/ 	.word	0x000000ff
        /*0590*/ 	.word	0x000002d8
        /*0594*/ 	.short	0x0100
        /*0596*/ 	.byte	0x05
	.zero		1


	//   ....[76]....
        /*0598*/ 	.word	0x00000ad0
        /*059c*/ 	.word	0x000000ff
        /*05a0*/ 	.word	0x00000130
        /*05a4*/ 	.short	0x0100
        /*05a6*/ 	.byte	0x05
	.zero		1


	//   ....[77]....
        /*05a8*/ 	.word	0x00000ae0
        /*05ac*/ 	.word	0x000000ff
        /*05b0*/ 	.word	0x000002e0
        /*05b4*/ 	.short	0x0100
        /*05b6*/ 	.byte	0x05
	.zero		1


	//   ....[78]....
        /*05b8*/ 	.word	0x00000af0
        /*05bc*/ 	.word	0x000000ff
        /*05c0*/ 	.word	0x00000138
        /*05c4*/ 	.short	0x0100
        /*05c6*/ 	.byte	0x05
	.zero		1


	//   ....[79]....
        /*05c8*/ 	.word	0x00000b00
        /*05cc*/ 	.word	0x000000ff
        /*05d0*/ 	.word	0x000002e8
        /*05d4*/ 	.short	0x0100
        /*05d6*/ 	.byte	0x05
	.zero		1


	//   ....[80]....
        /*05d8*/ 	.word	0x00000b10
        /*05dc*/ 	.word	0x000000ff
        /*05e0*/ 	.word	0x00000140
        /*05e4*/ 	.short	0x0100
        /*05e6*/ 	.byte	0x05
	.zero		1


	//   ....[81]....
        /*05e8*/ 	.word	0x00000b20
        /*05ec*/ 	.word	0x000000ff
        /*05f0*/ 	.word	0x000002f0
        /*05f4*/ 	.short	0x0100
        /*05f6*/ 	.byte	0x05
	.zero		1


	//   ....[82]....
        /*05f8*/ 	.word	0x00000b30
        /*05fc*/ 	.word	0x000000ff
        /*0600*/ 	.word	0x00000148
        /*0604*/ 	.short	0x0100
        /*0606*/ 	.byte	0x05
	.zero		1


	//   ....[83]....
        /*0608*/ 	.word	0x00000b40
        /*060c*/ 	.word	0x000000ff
        /*0610*/ 	.word	0x000002f8
        /*0614*/ 	.short	0x0100
        /*0616*/ 	.byte	0x05
	.zero		1


	//   ....[84]....
        /*0618*/ 	.word	0x00000b50
        /*061c*/ 	.word	0x000000ff
        /*0620*/ 	.word	0x00000150
        /*0624*/ 	.short	0x0100
        /*0626*/ 	.byte	0x05
	.zero		1


	//   ....[85]....
        /*0628*/ 	.word	0x00000b60
        /*062c*/ 	.word	0x000000ff
        /*0630*/ 	.word	0x00000300
        /*0634*/ 	.short	0x0100
        /*0636*/ 	.byte	0x05
	.zero		1


	//   ....[86]....
        /*0638*/ 	.word	0x00000b70
        /*063c*/ 	.word	0x000000ff
        /*0640*/ 	.word	0x00000158
        /*0644*/ 	.short	0x0100
        /*0646*/ 	.byte	0x05
	.zero		1


	//   ....[87]....
        /*0648*/ 	.word	0x00000b80
        /*064c*/ 	.word	0x000000ff
        /*0650*/ 	.word	0x00000308
        /*0654*/ 	.short	0x0100
        /*0656*/ 	.byte	0x05
	.zero		1


	//   ....[88]....
        /*0658*/ 	.word	0x00000b90
        /*065c*/ 	.word	0x000000ff
        /*0660*/ 	.word	0x00000160
        /*0664*/ 	.short	0x0100
        /*0666*/ 	.byte	0x05
	.zero		1


	//   ....[89]....
        /*0668*/ 	.word	0x00000ba0
        /*066c*/ 	.word	0x000000ff
        /*0670*/ 	.word	0x00000310
        /*0674*/ 	.short	0x0100
        /*0676*/ 	.byte	0x05
	.zero		1


	//   ....[90]....
        /*0678*/ 	.word	0x00000bb0
        /*067c*/ 	.word	0x000000ff
        /*0680*/ 	.word	0x00000168
        /*0684*/ 	.short	0x0100
        /*0686*/ 	.byte	0x05
	.zero		1


	//   ....[91]....
        /*0688*/ 	.word	0x00000bc0
        /*068c*/ 	.word	0x000000ff
        /*0690*/ 	.word	0x00000318
        /*0694*/ 	.short	0x0100
        /*0696*/ 	.byte	0x05
	.zero		1


	//   ....[92]....
        /*0698*/ 	.word	0x00000bd0
        /*069c*/ 	.word	0x000000ff
        /*06a0*/ 	.word	0x00000170
        /*06a4*/ 	.short	0x0100
        /*06a6*/ 	.byte	0x05
	.zero		1


	//   ....[93]....
        /*06a8*/ 	.word	0x00000be0
        /*06ac*/ 	.word	0x000000ff
        /*06b0*/ 	.word	0x00000320
        /*06b4*/ 	.short	0x0100
        /*06b6*/ 	.byte	0x05
	.zero		1


	//   ....[94]....
        /*06b8*/ 	.word	0x00000bf0
        /*06bc*/ 	.word	0x000000ff
        /*06c0*/ 	.word	0x00000178
        /*06c4*/ 	.short	0x0100
        /*06c6*/ 	.byte	0x05
	.zero		1


	//   ....[95]....
        /*06c8*/ 	.word	0x00000c00
        /*06cc*/ 	.word	0x000000ff
        /*06d0*/ 	.word	0x00000328
        /*06d4*/ 	.short	0x0100
        /*06d6*/ 	.byte	0x05
	.zero		1


	//   ....[96]....
        /*06d8*/ 	.word	0x00000c10
        /*06dc*/ 	.word	0x000000ff
        /*06e0*/ 	.word	0x00000180
        /*06e4*/ 	.short	0x0100
        /*06e6*/ 	.byte	0x05
	.zero		1


	//   ....[97]....
        /*06e8*/ 	.word	0x00000c20
        /*06ec*/ 	.word	0x000000ff
        /*06f0*/ 	.word	0x00000330
        /*06f4*/ 	.short	0x0100
        /*06f6*/ 	.byte	0x05
	.zero		1


	//   ....[98]....
        /*06f8*/ 	.word	0x00000c30
        /*06fc*/ 	.word	0x000000ff
        /*0700*/ 	.word	0x00000188
        /*0704*/ 	.short	0x0100
        /*0706*/ 	.byte	0x05
	.zero		1


	//   ....[99]....
        /*0708*/ 	.word	0x00000c40
        /*070c*/ 	.word	0x000000ff
        /*0710*/ 	.word	0x00000338
        /*0714*/ 	.short	0x0100
        /*0716*/ 	.byte	0x05
	.zero		1


	//   ....[100]....
        /*0718*/ 	.word	0x00000c50
        /*071c*/ 	.word	0x000000ff
        /*0720*/ 	.word	0x00000190
        /*0724*/ 	.short	0x0100
        /*0726*/ 	.byte	0x05
	.zero		1


	//   ....[101]....
        /*0728*/ 	.word	0x00000c60
        /*072c*/ 	.word	0x000000ff
        /*0730*/ 	.word	0x00000340
        /*0734*/ 	.short	0x0100
        /*0736*/ 	.byte	0x05
	.zero		1


	//   ....[102]....
        /*0738*/ 	.word	0x00000c70
        /*073c*/ 	.word	0x000000ff
        /*0740*/ 	.word	0x00000198
        /*0744*/ 	.short	0x0100
        /*0746*/ 	.byte	0x05
	.zero		1


	//   ....[103]....
        /*0748*/ 	.word	0x00000c80
        /*074c*/ 	.word	0x000000ff
        /*0750*/ 	.word	0x00000348
        /*0754*/ 	.short	0x0100
        /*0756*/ 	.byte	0x05
	.zero		1


	//   ....[104]....
        /*0758*/ 	.word	0x00000c90
        /*075c*/ 	.word	0x000000ff
        /*0760*/ 	.word	0x000001a0
        /*0764*/ 	.short	0x0100
        /*0766*/ 	.byte	0x05
	.zero		1


	//   ....[105]....
        /*0768*/ 	.word	0x00000ca0
        /*076c*/ 	.word	0x000000ff
        /*0770*/ 	.word	0x00000350
        /*0774*/ 	.short	0x0100
        /*0776*/ 	.byte	0x05
	.zero		1


	//   ....[106]....
        /*0778*/ 	.word	0x00000cb0
        /*077c*/ 	.word	0x000000ff
        /*0780*/ 	.word	0x000001a8
        /*0784*/ 	.short	0x0100
        /*0786*/ 	.byte	0x05
	.zero		1


	//   ....[107]....
        /*0788*/ 	.word	0x00000cc0
        /*078c*/ 	.word	0x000000ff
        /*0790*/ 	.word	0x00000358
        /*0794*/ 	.short	0x0100
        /*0796*/ 	.byte	0x05
	.zero		1


	//   ....[108]....
        /*0798*/ 	.word	0x00000e00
        /*079c*/ 	.word	0x000000ff
        /*07a0*/ 	.word	0x00000360
        /*07a4*/ 	.short	0x0100
        /*07a6*/ 	.byte	0x07
	.zero		1


	//   ....[109]....
        /*07a8*/ 	.word	0x00000e10
        /*07ac*/ 	.word	0x000000ff
        /*07b0*/ 	.word	0x00000368
        /*07b4*/ 	.short	0x0100
        /*07b6*/ 	.byte	0x07
	.zero		1


	//   ....[110]....
        /*07b8*/ 	.word	0x00000f00
        /*07bc*/ 	.word	0x000000ff
        /*07c0*/ 	.word	0x00000370
        /*07c4*/ 	.short	0x0100
        /*07c6*/ 	.byte	0x05
	.zero		1


	//   ....[111]....
        /*07c8*/ 	.word	0x00000f10
        /*07cc*/ 	.word	0x000000ff
        /*07d0*/ 	.word	0x00000378
        /*07d4*/ 	.short	0x0100
        /*07d6*/ 	.byte	0x05
	.zero		1


	//   ....[112]....
        /*07d8*/ 	.word	0x00001050
        /*07dc*/ 	.word	0x000000ff
        /*07e0*/ 	.word	0x00000380
        /*07e4*/ 	.short	0x0100
        /*07e6*/ 	.byte	0x05
	.zero		1


	//   ....[113]....
        /*07e8*/ 	.word	0x00001060
        /*07ec*/ 	.word	0x000000ff
        /*07f0*/ 	.word	0x00000388
        /*07f4*/ 	.short	0x0100
        /*07f6*/ 	.byte	0x05
	.zero		1


	//   ....[114]....
        /*07f8*/ 	.word	0x00001190
        /*07fc*/ 	.word	0x000000ff
        /*0800*/ 	.word	0x00000390
        /*0804*/ 	.short	0x0100
        /*0806*/ 	.byte	0x07
	.zero		1


	//   ....[115]....
        /*0808*/ 	.word	0x000011a0
        /*080c*/ 	.word	0x000000ff
        /*0810*/ 	.word	0x000003a0
        /*0814*/ 	.short	0x0100
        /*0816*/ 	.byte	0x07
	.zero		1


	//   ....[116]....
        /*0818*/ 	.word	0x000011b0
        /*081c*/ 	.word	0x000000ff
        /*0820*/ 	.word	0x00000398
        /*0824*/ 	.short	0x0100
        /*0826*/ 	.byte	0x07
	.zero		1


	//   ....[117]....
        /*0828*/ 	.word	0x000011c0
        /*082c*/ 	.word	0x000000ff
        /*0830*/ 	.word	0x000003a8
        /*0834*/ 	.short	0x0100
        /*0836*/ 	.byte	0x07
	.zero		1


	//   ....[118]....
        /*0838*/ 	.word	0x00001b00
        /*083c*/ 	.word	0x000000ff
        /*0840*/ 	.word	0x000001b0
        /*0844*/ 	.short	0x010a
        /*0846*/ 	.byte	0x04
	.zero		1


	//   ....[119]....
        /*0848*/ 	.word	0x00001dc0
        /*084c*/ 	.word	0x000000ff
        /*0850*/ 	.word	0x000001b0
        /*0854*/ 	.short	0x010a
        /*0856*/ 	.byte	0x09
	.zero		1


	//   ....[120]....
        /*0858*/ 	.word	0x00001f30
        /*085c*/ 	.word	0x000000ff
        /*0860*/ 	.word	0x000001b0
        /*0864*/ 	.short	0x010a
        /*0866*/ 	.byte	0x08
	.zero		1


	//   ....[121]....
        /*0868*/ 	.word	0x000020e0
        /*086c*/ 	.word	0x000000ff
        /*0870*/ 	.word	0x00000378
        /*0874*/ 	.short	0x0101
        /*0876*/ 	.byte	0x16
	.zero		1


	//   ....[122]....
        /*0878*/ 	.word	0x00002110
        /*087c*/ 	.word	0x000000ff
        /*0880*/ 	.word	0x000001b0
        /*0884*/ 	.short	0x010a
        /*0886*/ 	.byte	0x04
	.zero		1


	//   ....[123]....
        /*0888*/ 	.word	0x000023b0
        /*088c*/ 	.word	0x000000ff
        /*0890*/ 	.word	0x000001b0
        /*0894*/ 	.short	0x010a
        /*0896*/ 	.byte	0x09
	.zero		1


	//   ....[124]....
        /*0898*/ 	.word	0x00002520
        /*089c*/ 	.word	0x000000ff
        /*08a0*/ 	.word	0x000001b0
        /*08a4*/ 	.short	0x010a
        /*08a6*/ 	.byte	0x08
	.zero		1


	//   ....[125]....
        /*08a8*/ 	.word	0x00002710
        /*08ac*/ 	.word	0x000000ff
        /*08b0*/ 	.word	0x00000380
        /*08b4*/ 	.short	0x010a
        /*08b6*/ 	.byte	0x16
	.zero		1


	//   ....[126]....
        /*08b8*/ 	.word	0x000027d0
        /*08bc*/ 	.word	0x000000ff
        /*08c0*/ 	.word	0x00000000
        /*08c4*/ 	.short	0x0101
        /*08c6*/ 	.byte	0x04
	.zero		1


	//   ....[127]....
        /*08c8*/ 	.word	0x00002cd0
        /*08cc*/ 	.word	0x000000ff
        /*08d0*/ 	.word	0x00000000
        /*08d4*/ 	.short	0x010a
        /*08d6*/ 	.byte	0x04
	.zero		1


	//   ....[128]....
        /*08d8*/ 	.word	0x00002d70
        /*08dc*/ 	.word	0x000000ff
        /*08e0*/ 	.word	0x00000000
        /*08e4*/ 	.short	0x010a
        /*08e6*/ 	.byte	0x04
	.zero		1


	//   ....[129]....
        /*08e8*/ 	.word	0x00002e10
        /*08ec*/ 	.word	0x000000ff
        /*08f0*/ 	.word	0x00000000
        /*08f4*/ 	.short	0x010a
        /*08f6*/ 	.byte	0x04
	.zero		1


	//   ....[130]....
        /*08f8*/ 	.word	0x00002eb0
        /*08fc*/ 	.word	0x000000ff
        /*0900*/ 	.word	0x00000000
        /*0904*/ 	.short	0x010a
        /*0906*/ 	.byte	0x04
	.zero		1


	//   ....[131]....
        /*0908*/ 	.word	0x00002f50
        /*090c*/ 	.word	0x000000ff
        /*0910*/ 	.word	0x00000000
        /*0914*/ 	.short	0x010a
        /*0916*/ 	.byte	0x04
	.zero		1


	//   ....[132]....
        /*0918*/ 	.word	0x00002ff0
        /*091c*/ 	.word	0x000000ff
        /*0920*/ 	.word	0x00000000
        /*0924*/ 	.short	0x010a
        /*0926*/ 	.byte	0x04
	.zero		1


	//   ....[133]....
        /*0928*/ 	.word	0x00003090
        /*092c*/ 	.word	0x000000ff
        /*0930*/ 	.word	0x00000000
        /*0934*/ 	.short	0x010a
        /*0936*/ 	.byte	0x04
	.zero		1


	//   ....[134]....
        /*0938*/ 	.word	0x00003130
        /*093c*/ 	.word	0x000000ff
        /*0940*/ 	.word	0x00000000
        /*0944*/ 	.short	0x010a
        /*0946*/ 	.byte	0x04
	.zero		1


	//   ....[135]....
        /*0948*/ 	.word	0x000031d0
        /*094c*/ 	.word	0x000000ff
        /*0950*/ 	.word	0x00000000
        /*0954*/ 	.short	0x010a
        /*0956*/ 	.byte	0x04
	.zero		1


	//   ....[136]....
        /*0958*/ 	.word	0x00003270
        /*095c*/ 	.word	0x000000ff
        /*0960*/ 	.word	0x00000000
        /*0964*/ 	.short	0x010a
        /*0966*/ 	.byte	0x04
	.zero		1


	//   ....[137]....
        /*0968*/ 	.word	0x00003310
        /*096c*/ 	.word	0x000000ff
        /*0970*/ 	.word	0x00000000
        /*0974*/ 	.short	0x010a
        /*0976*/ 	.byte	0x04
	.zero		1


	//   ....[138]....
        /*0978*/ 	.word	0x000033b0
        /*097c*/ 	.word	0x000000ff
        /*0980*/ 	.word	0x00000000
        /*0984*/ 	.short	0x010a
        /*0986*/ 	.byte	0x04
	.zero		1


	//   ....[139]....
        /*0988*/ 	.word	0x00003450
        /*098c*/ 	.word	0x000000ff
        /*0990*/ 	.word	0x00000000
        /*0994*/ 	.short	0x010a
        /*0996*/ 	.byte	0x04
	.zero		1


	//   ....[140]....
        /*0998*/ 	.word	0x000034f0
        /*099c*/ 	.word	0x000000ff
        /*09a0*/ 	.word	0x00000000
        /*09a4*/ 	.short	0x010a
        /*09a6*/ 	.byte	0x04
	.zero		1


	//   ....[141]....
        /*09a8*/ 	.word	0x00003590
        /*09ac*/ 	.word	0x000000ff
        /*09b0*/ 	.word	0x00000000
        /*09b4*/ 	.short	0x010a
        /*09b6*/ 	.byte	0x04
	.zero		1


	//   ....[142]....
        /*09b8*/ 	.word	0x00003630
        /*09bc*/ 	.word	0x000000ff
        /*09c0*/ 	.word	0x00000000
        /*09c4*/ 	.short	0x010a
        /*09c6*/ 	.byte	0x04
	.zero		1


	//   ....[143]....
        /*09c8*/ 	.word	0x000036d0
        /*09cc*/ 	.word	0x000000ff
        /*09d0*/ 	.word	0x00000000
        /*09d4*/ 	.short	0x010a
        /*09d6*/ 	.byte	0x04
	.zero		1


	//   ....[144]....
        /*09d8*/ 	.word	0x00003770
        /*09dc*/ 	.word	0x000000ff
        /*09e0*/ 	.word	0x00000000
        /*09e4*/ 	.short	0x010a
        /*09e6*/ 	.byte	0x04
	.zero		1


	//   ....[145]....
        /*09e8*/ 	.word	0x00003810
        /*09ec*/ 	.word	0x000000ff
        /*09f0*/ 	.word	0x00000000
        /*09f4*/ 	.short	0x010a
        /*09f6*/ 	.byte	0x04
	.zero		1


	//   ....[146]....
        /*09f8*/ 	.word	0x000038b0
        /*09fc*/ 	.word	0x000000ff
        /*0a00*/ 	.word	0x00000000
        /*0a04*/ 	.short	0x010a
        /*0a06*/ 	.byte	0x04
	.zero		1


	//   ....[147]....
        /*0a08*/ 	.word	0x00003950
        /*0a0c*/ 	.word	0x000000ff
        /*0a10*/ 	.word	0x00000000
        /*0a14*/ 	.short	0x010a
        /*0a16*/ 	.byte	0x04
	.zero		1


	//   ....[148]....
        /*0a18*/ 	.word	0x000039f0
        /*0a1c*/ 	.word	0x000000ff
        /*0a20*/ 	.word	0x00000000
        /*0a24*/ 	.short	0x010a
        /*0a26*/ 	.byte	0x04
	.zero		1


	//   ....[149]....
        /*0a28*/ 	.word	0x00003a90
        /*0a2c*/ 	.word	0x000000ff
        /*0a30*/ 	.word	0x00000000
        /*0a34*/ 	.short	0x010a
        /*0a36*/ 	.byte	0x04
	.zero		1


	//   ....[150]....
        /*0a38*/ 	.word	0x00003b30
        /*0a3c*/ 	.word	0x000000ff
        /*0a40*/ 	.word	0x00000000
        /*0a44*/ 	.short	0x010a
        /*0a46*/ 	.byte	0x04
	.zero		1


	//   ....[151]....
        /*0a48*/ 	.word	0x00003bd0
        /*0a4c*/ 	.word	0x000000ff
        /*0a50*/ 	.word	0x00000000
        /*0a54*/ 	.short	0x010a
        /*0a56*/ 	.byte	0x04
	.zero		1


	//   ....[152]....
        /*0a58*/ 	.word	0x00003c70
        /*0a5c*/ 	.word	0x000000ff
        /*0a60*/ 	.word	0x00000000
        /*0a64*/ 	.short	0x010a
        /*0a66*/ 	.byte	0x04
	.zero		1


	//   ....[153]....
        /*0a68*/ 	.word	0x00003d10
        /*0a6c*/ 	.word	0x000000ff
        /*0a70*/ 	.word	0x00000000
        /*0a74*/ 	.short	0x010a
        /*0a76*/ 	.byte	0x04
	.zero		1


	//   ....[154]....
        /*0a78*/ 	.word	0x00003db0
        /*0a7c*/ 	.word	0x000000ff
        /*0a80*/ 	.word	0x00000000
        /*0a84*/ 	.short	0x010a
        /*0a86*/ 	.byte	0x04
	.zero		1


	//   ....[155]....
        /*0a88*/ 	.word	0x00003e50
        /*0a8c*/ 	.word	0x000000ff
        /*0a90*/ 	.word	0x00000000
        /*0a94*/ 	.short	0x010a
        /*0a96*/ 	.byte	0x04
	.zero		1


	//   ....[156]....
        /*0a98*/ 	.word	0x00003ef0
        /*0a9c*/ 	.word	0x000000ff
        /*0aa0*/ 	.word	0x00000000
        /*0aa4*/ 	.short	0x010a
        /*0aa6*/ 	.byte	0x04
	.zero		1


	//   ....[157]....
        /*0aa8*/ 	.word	0x00003f90
        /*0aac*/ 	.word	0x000000ff
        /*0ab0*/ 	.word	0x00000000
        /*0ab4*/ 	.short	0x010a
        /*0ab6*/ 	.byte	0x04
	.zero		1


	//   ....[158]....
        /*0ab8*/ 	.word	0x00004030
        /*0abc*/ 	.word	0x000000ff
        /*0ac0*/ 	.word	0x00000000
        /*0ac4*/ 	.short	0x010a
        /*0ac6*/ 	.byte	0x04
	.zero		1


	//   ....[159]....
        /*0ac8*/ 	.word	0x000040d0
        /*0acc*/ 	.word	0x000000ff
        /*0ad0*/ 	.word	0x00000000
        /*0ad4*/ 	.short	0x010a
        /*0ad6*/ 	.byte	0x04
	.zero		1


	//   ....[160]....
        /*0ad8*/ 	.word	0x00004170
        /*0adc*/ 	.word	0x000000ff
        /*0ae0*/ 	.word	0x00000000
        /*0ae4*/ 	.short	0x010a
        /*0ae6*/ 	.byte	0x04
	.zero		1


	//   ....[161]....
        /*0ae8*/ 	.word	0x00004210
        /*0aec*/ 	.word	0x000000ff
        /*0af0*/ 	.word	0x00000000
        /*0af4*/ 	.short	0x010a
        /*0af6*/ 	.byte	0x04
	.zero		1


	//   ....[162]....
        /*0af8*/ 	.word	0x000042b0
        /*0afc*/ 	.word	0x000000ff
        /*0b00*/ 	.word	0x00000000
        /*0b04*/ 	.short	0x010a
        /*0b06*/ 	.byte	0x04
	.zero		1


	//   ....[163]....
        /*0b08*/ 	.word	0x00004350
        /*0b0c*/ 	.word	0x000000ff
        /*0b10*/ 	.word	0x00000000
        /*0b14*/ 	.short	0x010a
        /*0b16*/ 	.byte	0x04
	.zero		1


	//   ....[164]....
        /*0b18*/ 	.word	0x000043f0
        /*0b1c*/ 	.word	0x000000ff
        /*0b20*/ 	.word	0x00000000
        /*0b24*/ 	.short	0x010a
        /*0b26*/ 	.byte	0x04
	.zero		1


	//   ....[165]....
        /*0b28*/ 	.word	0x00004490
        /*0b2c*/ 	.word	0x000000ff
        /*0b30*/ 	.word	0x00000000
        /*0b34*/ 	.short	0x010a
        /*0b36*/ 	.byte	0x04
	.zero		1


	//   ....[166]....
        /*0b38*/ 	.word	0x00004530
        /*0b3c*/ 	.word	0x000000ff
        /*0b40*/ 	.word	0x00000000
        /*0b44*/ 	.short	0x010a
        /*0b46*/ 	.byte	0x04
	.zero		1


	//   ....[167]....
        /*0b48*/ 	.word	0x000045d0
        /*0b4c*/ 	.word	0x000000ff
        /*0b50*/ 	.word	0x00000000
        /*0b54*/ 	.short	0x010a
        /*0b56*/ 	.byte	0x04
	.zero		1


	//   ....[168]....
        /*0b58*/ 	.word	0x00004670
        /*0b5c*/ 	.word	0x000000ff
        /*0b60*/ 	.word	0x00000000
        /*0b64*/ 	.short	0x010a
        /*0b66*/ 	.byte	0x04
	.zero		1


	//   ....[169]....
        /*0b68*/ 	.word	0x00004710
        /*0b6c*/ 	.word	0x000000ff
        /*0b70*/ 	.word	0x00000000
        /*0b74*/ 	.short	0x010a
        /*0b76*/ 	.byte	0x04
	.zero		1


	//   ....[170]....
        /*0b78*/ 	.word	0x000047b0
        /*0b7c*/ 	.word	0x000000ff
        /*0b80*/ 	.word	0x00000000
        /*0b84*/ 	.short	0x010a
        /*0b86*/ 	.byte	0x04
	.zero		1


	//   ....[171]....
        /*0b88*/ 	.word	0x00004850
        /*0b8c*/ 	.word	0x000000ff
        /*0b90*/ 	.word	0x00000000
        /*0b94*/ 	.short	0x010a
        /*0b96*/ 	.byte	0x04
	.zero		1


	//   ....[172]....
        /*0b98*/ 	.word	0x000048f0
        /*0b9c*/ 	.word	0x000000ff
        /*0ba0*/ 	.word	0x00000000
        /*0ba4*/ 	.short	0x010a
        /*0ba6*/ 	.byte	0x04
	.zero		1


	//   ....[173]....
        /*0ba8*/ 	.word	0x00004990
        /*0bac*/ 	.word	0x000000ff
        /*0bb0*/ 	.word	0x00000000
        /*0bb4*/ 	.short	0x010a
        /*0bb6*/ 	.byte	0x04
	.zero		1


	//   ....[174]....
        /*0bb8*/ 	.word	0x00004a30
        /*0bbc*/ 	.word	0x000000ff
        /*0bc0*/ 	.word	0x00000000
        /*0bc4*/ 	.short	0x010a
        /*0bc6*/ 	.byte	0x04
	.zero		1


	//   ....[175]....
        /*0bc8*/ 	.word	0x00004ad0
        /*0bcc*/ 	.word	0x000000ff
        /*0bd0*/ 	.word	0x00000000
        /*0bd4*/ 	.short	0x010a
        /*0bd6*/ 	.byte	0x04
	.zero		1


	//   ....[176]....
        /*0bd8*/ 	.word	0x00004b70
        /*0bdc*/ 	.word	0x000000ff
        /*0be0*/ 	.word	0x00000000
        /*0be4*/ 	.short	0x010a
        /*0be6*/ 	.byte	0x04
	.zero		1


	//   ....[177]....
        /*0be8*/ 	.word	0x00004c10
        /*0bec*/ 	.word	0x000000ff
        /*0bf0*/ 	.word	0x00000000
        /*0bf4*/ 	.short	0x010a
        /*0bf6*/ 	.byte	0x04
	.zero		1


	//   ....[178]....
        /*0bf8*/ 	.word	0x00004cb0
        /*0bfc*/ 	.word	0x000000ff
        /*0c00*/ 	.word	0x00000000
        /*0c04*/ 	.short	0x010a
        /*0c06*/ 	.byte	0x04
	.zero		1


	//   ....[179]....
        /*0c08*/ 	.word	0x00004d50
        /*0c0c*/ 	.word	0x000000ff
        /*0c10*/ 	.word	0x00000000
        /*0c14*/ 	.short	0x010a
        /*0c16*/ 	.byte	0x04
	.zero		1


	//   ....[180]....
        /*0c18*/ 	.word	0x00004e00
        /*0c1c*/ 	.word	0x00000000
        /*0c20*/ 	.word	0x00000000
        /*0c24*/ 	.short	0x010a
        /*0c26*/ 	.byte	0xff
	.zero		1


	//   ....[181]....
        /*0c28*/ 	.word	0x00004f30
        /*0c2c*/ 	.word	0x000000ff
        /*0c30*/ 	.word	0x00000388
        /*0c34*/ 	.short	0x010a
        /*0c36*/ 	.byte	0x30
	.zero		1


	//   ....[182]....
        /*0c38*/ 	.word	0x00004fd0
        /*0c3c*/ 	.word	0x000000ff
        /*0c40*/ 	.word	0x00000380
        /*0c44*/ 	.short	0x010a
        /*0c46*/ 	.byte	0x30
	.zero		1


	//   ....[183]....
        /*0c48*/ 	.word	0x00005070
        /*0c4c*/ 	.word	0x000000ff
        /*0c50*/ 	.word	0x00000000
        /*0c54*/ 	.short	0x0101
        /*0c56*/ 	.byte	0x06
	.zero		1


	//   ....[184]....
        /*0c58*/ 	.word	0x000050b0
        /*0c5c*/ 	.word	0x000000ff
        /*0c60*/ 	.word	0x00000388
        /*0c64*/ 	.short	0x0106
        /*0c66*/ 	.byte	0x30
	.zero		1


	//   ....[185]....
        /*0c68*/ 	.word	0x000050f0
        /*0c6c*/ 	.word	0x00000000
        /*0c70*/ 	.word	0x00000388
        /*0c74*/ 	.short	0x010a
        /*0c76*/ 	.byte	0xff
	.zero		1


	//   ....[186]....
        /*0c78*/ 	.word	0x000055e0
        /*0c7c*/ 	.word	0x000000ff
        /*0c80*/ 	.word	0x00000380
        /*0c84*/ 	.short	0x010a
        /*0c86*/ 	.byte	0x06
	.zero		1


	//   ....[187]....
        /*0c88*/ 	.word	0x00005690
        /*0c8c*/ 	.word	0x000000ff
        /*0c90*/ 	.word	0x00000000
        /*0c94*/ 	.short	0x0101
        /*0c96*/ 	.byte	0x05
	.zero		1


	//   ....[188]....
        /*0c98*/ 	.word	0x000056a0
        /*0c9c*/ 	.word	0x000000ff
        /*0ca0*/ 	.word	0x000003a0
        /*0ca4*/ 	.short	0x010a
        /*0ca6*/ 	.byte	0x08
	.zero		1


	//   ....[189]....
        /*0ca8*/ 	.word	0x00005730
        /*0cac*/ 	.word	0x000000ff
        /*0cb0*/ 	.word	0x00000000
        /*0cb4*/ 	.short	0x010a
        /*0cb6*/ 	.byte	0x04
	.zero		1


	//   ....[190]....
        /*0cb8*/ 	.word	0x000057a0
        /*0cbc*/ 	.word	0x000000ff
        /*0cc0*/ 	.word	0x00000000
        /*0cc4*/ 	.short	0x010a
        /*0cc6*/ 	.byte	0x07
	.zero		1


	//   ....[191]....
        /*0cc8*/ 	.word	0x000058e0
        /*0ccc*/ 	.word	0x000000ff
        /*0cd0*/ 	.word	0x00000000
        /*0cd4*/ 	.short	0x010a
        /*0cd6*/ 	.byte	0x04
	.zero		1


	//   ....[192]....
        /*0cd8*/ 	.word	0x00005ab0
        /*0cdc*/ 	.word	0x000000ff
        /*0ce0*/ 	.word	0x00000000
        /*0ce4*/ 	.short	0x010a
        /*0ce6*/ 	.byte	0x05
	.zero		1


	//   ....[193]....
        /*0ce8*/ 	.word	0x00005b40
        /*0cec*/ 	.word	0x000000ff
        /*0cf0*/ 	.word	0x00000000
        /*0cf4*/ 	.short	0x010a
        /*0cf6*/ 	.byte	0x07
	.zero		1


	//   ....[194]....
        /*0cf8*/ 	.word	0x00005f80
        /*0cfc*/ 	.word	0x000000ff
        /*0d00*/ 	.word	0x00000380
        /*0d04*/ 	.short	0x010a
        /*0d06*/ 	.byte	0x0e
	.zero		1


	//   ....[195]....
        /*0d08*/ 	.word	0x00006070
        /*0d0c*/ 	.word	0x000000ff
        /*0d10*/ 	.word	0x00000000
        /*0d14*/ 	.short	0x0101
        /*0d16*/ 	.byte	0x10
	.zero		1


	//   ....[196]....
        /*0d18*/ 	.word	0x00006390
        /*0d1c*/ 	.word	0x000000ff
        /*0d20*/ 	.word	0x00000378
        /*0d24*/ 	.short	0x010a
        /*0d26*/ 	.byte	0x0e
	.zero		1


	//   ....[197]....
        /*0d28*/ 	.word	0x000064f0
        /*0d2c*/ 	.word	0x000000ff
        /*0d30*/ 	.word	0x00000368
        /*0d34*/ 	.short	0x010a
        /*0d36*/ 	.byte	0x0e
	.zero		1


	//   ....[198]....
        /*0d38*/ 	.word	0x000068b0
        /*0d3c*/ 	.word	0x000000ff
        /*0d40*/ 	.word	0x00000360
        /*0d44*/ 	.short	0x010b
        /*0d46*/ 	.byte	0x0e
	.zero		1


	//   ....[199]....
        /*0d48*/ 	.word	0x000068d0
        /*0d4c*/ 	.word	0x000000ff
        /*0d50*/ 	.word	0x00000000
        /*0d54*/ 	.short	0x0101
        /*0d56*/ 	.byte	0x30
	.zero		1


	//   ....[200]....
        /*0d58*/ 	.word	0x00006910
        /*0d5c*/ 	.word	0x00000000
        /*0d60*/ 	.word	0x00000368
        /*0d64*/ 	.short	0x010a
        /*0d66*/ 	.byte	0xff
	.zero		1


	//   ....[201]....
        /*0d68*/ 	.word	0x00006c90
        /*0d6c*/ 	.word	0x000000ff
        /*0d70*/ 	.word	0x00000380
        /*0d74*/ 	.short	0x010a
        /*0d76*/ 	.byte	0x2f
	.zero		1


	//   ....[202]....
        /*0d78*/ 	.word	0x00006db0
        /*0d7c*/ 	.word	0x000000ff
        /*0d80*/ 	.word	0x00000000
        /*0d84*/ 	.short	0x0101
        /*0d86*/ 	.byte	0x04
	.zero		1


	//   ....[203]....
        /*0d88*/ 	.word	0x00007710
        /*0d8c*/ 	.word	0x000000ff
        /*0d90*/ 	.word	0x00000360
        /*0d94*/ 	.short	0x010a
        /*0d96*/ 	.byte	0x2f
	.zero		1


	//   ....[204]....
        /*0d98*/ 	.word	0x00007720
        /*0d9c*/ 	.word	0x00000058
        /*0da0*/ 	.word	0x00000390
        /*0da4*/ 	.short	0x010a
        /*0da6*/ 	.byte	0xff
	.zero		1


	//   ....[205]....
        /*0da8*/ 	.word	0x00007870
        /*0dac*/ 	.word	0x000000ff
        /*0db0*/ 	.word	0x00000360
        /*0db4*/ 	.short	0x010a
        /*0db6*/ 	.byte	0x2f
	.zero		1


	//   ....[206]....
        /*0db8*/ 	.word	0x00007950
        /*0dbc*/ 	.word	0x000000ff
        /*0dc0*/ 	.word	0x00000000
        /*0dc4*/ 	.short	0x0101
        /*0dc6*/ 	.byte	0x04
	.zero		1


	//   ....[207]....
        /*0dc8*/ 	.word	0x000079b0
        /*0dcc*/ 	.word	0x00000058
        /*0dd0*/ 	.word	0x00000390
        /*0dd4*/ 	.short	0x010a
        /*0dd6*/ 	.byte	0xff
	.zero		1


	//   ....[208]....
        /*0dd8*/ 	.word	0x00007d80
        /*0ddc*/ 	.word	0x000000ff
        /*0de0*/ 	.word	0x00000000
        /*0de4*/ 	.short	0x0101
        /*0de6*/ 	.byte	0x05
	.zero		1


	//   ....[209]....
        /*0de8*/ 	.word	0x00008730
        /*0dec*/ 	.word	0x00000002
        /*0df0*/ 	.word	0x000001b0
        /*0df4*/ 	.short	0x010a
        /*0df6*/ 	.byte	0xff
	.zero		1


	//   ....[210]....
        /*0df8*/ 	.word	0x00008790
        /*0dfc*/ 	.word	0x00000002
        /*0e00*/ 	.word	0x000001b0
        /*0e04*/ 	.short	0x010a
        /*0e06*/ 	.byte	0xff
	.zero		1


	//   ....[211]....
        /*0e08*/ 	.word	0x000087f0
        /*0e0c*/ 	.word	0x00000002
        /*0e10*/ 	.word	0x00000380
        /*0e14*/ 	.short	0x010a
        /*0e16*/ 	.byte	0xff
	.zero		1


	//   ....[212]....
        /*0e18*/ 	.word	0x00008850
        /*0e1c*/ 	.word	0x00000000
        /*0e20*/ 	.word	0x00000000
        /*0e24*/ 	.short	0x010a
        /*0e26*/ 	.byte	0xff
	.zero		1


	//   ....[213]....
        /*0e28*/ 	.word	0x000088b0
        /*0e2c*/ 	.word	0x00000000
        /*0e30*/ 	.word	0x00000000
        /*0e34*/ 	.short	0x010a
        /*0e36*/ 	.byte	0xff
	.zero		1


	//   ....[214]....
        /*0e38*/ 	.word	0x00008910
        /*0e3c*/ 	.word	0x00000000
        /*0e40*/ 	.word	0x00000000
        /*0e44*/ 	.short	0x010a
        /*0e46*/ 	.byte	0xff
	.zero		1


	//   ....[215]....
        /*0e48*/ 	.word	0x00008970
        /*0e4c*/ 	.word	0x00000000
        /*0e50*/ 	.word	0x00000000
        /*0e54*/ 	.short	0x010a
        /*0e56*/ 	.byte	0xff
	.zero		1


	//   ....[216]....
        /*0e58*/ 	.word	0x000089d0
        /*0e5c*/ 	.word	0x00000000
        /*0e60*/ 	.word	0x00000000
        /*0e64*/ 	.short	0x010a
        /*0e66*/ 	.byte	0xff
	.zero		1


	//   ....[217]....
        /*0e68*/ 	.word	0x00008a30
        /*0e6c*/ 	.word	0x00000000
        /*0e70*/ 	.word	0x00000000
        /*0e74*/ 	.short	0x010a
        /*0e76*/ 	.byte	0xff
	.zero		1


	//   ....[218]....
        /*0e78*/ 	.word	0x00008a90
        /*0e7c*/ 	.word	0x00000000
        /*0e80*/ 	.word	0x00000000
        /*0e84*/ 	.short	0x010a
        /*0e86*/ 	.byte	0xff
	.zero		1


	//   ....[219]....
        /*0e88*/ 	.word	0x00008af0
        /*0e8c*/ 	.word	0x00000000
        /*0e90*/ 	.word	0x00000000
        /*0e94*/ 	.short	0x010a
        /*0e96*/ 	.byte	0xff
	.zero		1


	//   ....[220]....
        /*0e98*/ 	.word	0x00008b50
        /*0e9c*/ 	.word	0x00000000
        /*0ea0*/ 	.word	0x00000000
        /*0ea4*/ 	.short	0x010a
        /*0ea6*/ 	.byte	0xff
	.zero		1


	//   ....[221]....
        /*0ea8*/ 	.word	0x00008bb0
        /*0eac*/ 	.word	0x00000000
        /*0eb0*/ 	.word	0x00000000
        /*0eb4*/ 	.short	0x010a
        /*0eb6*/ 	.byte	0xff
	.zero		1


	//   ....[222]....
        /*0eb8*/ 	.word	0x00008c10
        /*0ebc*/ 	.word	0x00000000
        /*0ec0*/ 	.word	0x00000000
        /*0ec4*/ 	.short	0x010a
        /*0ec6*/ 	.byte	0xff
	.zero		1


	//   ....[223]....
        /*0ec8*/ 	.word	0x00008c70
        /*0ecc*/ 	.word	0x00000000
        /*0ed0*/ 	.word	0x00000000
        /*0ed4*/ 	.short	0x010a
        /*0ed6*/ 	.byte	0xff
	.zero		1


	//   ....[224]....
        /*0ed8*/ 	.word	0x00008cd0
        /*0edc*/ 	.word	0x00000000
        /*0ee0*/ 	.word	0x00000000
        /*0ee4*/ 	.short	0x010a
        /*0ee6*/ 	.byte	0xff
	.zero		1


	//   ....[225]....
        /*0ee8*/ 	.word	0x00008d30
        /*0eec*/ 	.word	0x00000000
        /*0ef0*/ 	.word	0x00000000
        /*0ef4*/ 	.short	0x010a
        /*0ef6*/ 	.byte	0xff
	.zero		1


	//   ....[226]....
        /*0ef8*/ 	.word	0x00008d90
        /*0efc*/ 	.word	0x00000000
        /*0f00*/ 	.word	0x00000000
        /*0f04*/ 	.short	0x010a
        /*0f06*/ 	.byte	0xff
	.zero		1


	//   ....[227]....
        /*0f08*/ 	.word	0x00008df0
        /*0f0c*/ 	.word	0x00000000
        /*0f10*/ 	.word	0x00000000
        /*0f14*/ 	.short	0x010a
        /*0f16*/ 	.byte	0xff
	.zero		1


	//   ....[228]....
        /*0f18*/ 	.word	0x00008e50
        /*0f1c*/ 	.word	0x00000000
        /*0f20*/ 	.word	0x00000000
        /*0f24*/ 	.short	0x010a
        /*0f26*/ 	.byte	0xff
	.zero		1


	//   ....[229]....
        /*0f28*/ 	.word	0x00008eb0
        /*0f2c*/ 	.word	0x00000000
        /*0f30*/ 	.word	0x00000000
        /*0f34*/ 	.short	0x010a
        /*0f36*/ 	.byte	0xff
	.zero		1


	//   ....[230]....
        /*0f38*/ 	.word	0x00008f10
        /*0f3c*/ 	.word	0x00000000
        /*0f40*/ 	.word	0x00000000
        /*0f44*/ 	.short	0x010a
        /*0f46*/ 	.byte	0xff
	.zero		1


	//   ....[231]....
        /*0f48*/ 	.word	0x00008f70
        /*0f4c*/ 	.word	0x00000000
        /*0f50*/ 	.word	0x00000000
        /*0f54*/ 	.short	0x010a
        /*0f56*/ 	.byte	0xff
	.zero		1


	//   ....[232]....
        /*0f58*/ 	.word	0x00008fd0
        /*0f5c*/ 	.word	0x00000000
        /*0f60*/ 	.word	0x00000000
        /*0f64*/ 	.short	0x010a
        /*0f66*/ 	.byte	0xff
	.zero		1


	//   ....[233]....
        /*0f68*/ 	.word	0x00009030
        /*0f6c*/ 	.word	0x00000000
        /*0f70*/ 	.word	0x00000000
        /*0f74*/ 	.short	0x010a
        /*0f76*/ 	.byte	0xff
	.zero		1


	//   ....[234]....
        /*0f78*/ 	.word	0x00009090
        /*0f7c*/ 	.word	0x00000000
        /*0f80*/ 	.word	0x00000000
        /*0f84*/ 	.short	0x010a
        /*0f86*/ 	.byte	0xff
	.zero		1


	//   ....[235]....
        /*0f88*/ 	.word	0x000090f0
        /*0f8c*/ 	.word	0x00000000
        /*0f90*/ 	.word	0x00000000
        /*0f94*/ 	.short	0x010a
        /*0f96*/ 	.byte	0xff
	.zero		1


	//   ....[236]....
        /*0f98*/ 	.word	0x00009150
        /*0f9c*/ 	.word	0x00000000
        /*0fa0*/ 	.word	0x00000000
        /*0fa4*/ 	.short	0x010a
        /*0fa6*/ 	.byte	0xff
	.zero		1


	//   ....[237]....
        /*0fa8*/ 	.word	0x000091b0
        /*0fac*/ 	.word	0x00000000
        /*0fb0*/ 	.word	0x00000000
        /*0fb4*/ 	.short	0x010a
        /*0fb6*/ 	.byte	0xff
	.zero		1


	//   ....[238]....
        /*0fb8*/ 	.word	0x00009210
        /*0fbc*/ 	.word	0x00000000
        /*0fc0*/ 	.word	0x00000000
        /*0fc4*/ 	.short	0x010a
        /*0fc6*/ 	.byte	0xff
	.zero		1


	//   ....[239]....
        /*0fc8*/ 	.word	0x00009270
        /*0fcc*/ 	.word	0x00000000
        /*0fd0*/ 	.word	0x00000000
        /*0fd4*/ 	.short	0x010a
        /*0fd6*/ 	.byte	0xff
	.zero		1


	//   ....[240]....
        /*0fd8*/ 	.word	0x000092d0
        /*0fdc*/ 	.word	0x00000000
        /*0fe0*/ 	.word	0x00000000
        /*0fe4*/ 	.short	0x010a
        /*0fe6*/ 	.byte	0xff
	.zero		1


	//   ....[241]....
        /*0fe8*/ 	.word	0x00009330
        /*0fec*/ 	.word	0x00000000
        /*0ff0*/ 	.word	0x00000000
        /*0ff4*/ 	.short	0x010a
        /*0ff6*/ 	.byte	0xff
	.zero		1


	//   ....[242]....
        /*0ff8*/ 	.word	0x00009390
        /*0ffc*/ 	.word	0x00000000
        /*1000*/ 	.word	0x00000000
        /*1004*/ 	.short	0x010a
        /*1006*/ 	.byte	0xff
	.zero		1


	//   ....[243]....
        /*1008*/ 	.word	0x000093f0
        /*100c*/ 	.word	0x00000000
        /*1010*/ 	.word	0x00000000
        /*1014*/ 	.short	0x010a
        /*1016*/ 	.byte	0xff
	.zero		1


	//   ....[244]....
        /*1018*/ 	.word	0x00009450
        /*101c*/ 	.word	0x00000000
        /*1020*/ 	.word	0x00000000
        /*1024*/ 	.short	0x010a
        /*1026*/ 	.byte	0xff
	.zero		1


	//   ....[245]....
        /*1028*/ 	.word	0x000094b0
        /*102c*/ 	.word	0x00000000
        /*1030*/ 	.word	0x00000000
        /*1034*/ 	.short	0x010a
        /*1036*/ 	.byte	0xff
	.zero		1


	//   ....[246]....
        /*1038*/ 	.word	0x00009510
        /*103c*/ 	.word	0x00000000
        /*1040*/ 	.word	0x00000000
        /*1044*/ 	.short	0x010a
        /*1046*/ 	.byte	0xff
	.zero		1


	//   ....[247]....
        /*1048*/ 	.word	0x00009570
        /*104c*/ 	.word	0x00000000
        /*1050*/ 	.word	0x00000000
        /*1054*/ 	.short	0x010a
        /*1056*/ 	.byte	0xff
	.zero		1


	//   ....[248]....
        /*1058*/ 	.word	0x000095d0
        /*105c*/ 	.word	0x00000000
        /*1060*/ 	.word	0x00000000
        /*1064*/ 	.short	0x010a
        /*1066*/ 	.byte	0xff
	.zero		1


	//   ....[249]....
        /*1068*/ 	.word	0x00009630
        /*106c*/ 	.word	0x00000000
        /*1070*/ 	.word	0x00000000
        /*1074*/ 	.short	0x010a
        /*1076*/ 	.byte	0xff
	.zero		1


	//   ....[250]....
        /*1078*/ 	.word	0x00009690
        /*107c*/ 	.word	0x00000000
        /*1080*/ 	.word	0x00000000
        /*1084*/ 	.short	0x010a
        /*1086*/ 	.byte	0xff
	.zero		1


	//   ....[251]....
        /*1088*/ 	.word	0x000096f0
        /*108c*/ 	.word	0x00000000
        /*1090*/ 	.word	0x00000000
        /*1094*/ 	.short	0x010a
        /*1096*/ 	.byte	0xff
	.zero		1


	//   ....[252]....
        /*1098*/ 	.word	0x00009750
        /*109c*/ 	.word	0x00000000
        /*10a0*/ 	.word	0x00000000
        /*10a4*/ 	.short	0x010a
        /*10a6*/ 	.byte	0xff
	.zero		1


	//   ....[253]....
        /*10a8*/ 	.word	0x000097b0
        /*10ac*/ 	.word	0x00000000
        /*10b0*/ 	.word	0x00000000
        /*10b4*/ 	.short	0x010a
        /*10b6*/ 	.byte	0xff
	.zero		1


	//   ....[254]....
        /*10b8*/ 	.word	0x00009810
        /*10bc*/ 	.word	0x00000000
        /*10c0*/ 	.word	0x00000000
        /*10c4*/ 	.short	0x010a
        /*10c6*/ 	.byte	0xff
	.zero		1


	//   ....[255]....
        /*10c8*/ 	.word	0x00009870
        /*10cc*/ 	.word	0x00000000
        /*10d0*/ 	.word	0x00000000
        /*10d4*/ 	.short	0x010a
        /*10d6*/ 	.byte	0xff
	.zero		1


	//   ....[0]....
        /*10d8*/ 	.word	0x000098d0
        /*10dc*/ 	.word	0x00000000
        /*10e0*/ 	.word	0x00000000
        /*10e4*/ 	.short	0x010a
        /*10e6*/ 	.byte	0xff
	.zero		1


	//   ....[1]....
        /*10e8*/ 	.word	0x00009930
        /*10ec*/ 	.word	0x00000000
        /*10f0*/ 	.word	0x00000000
        /*10f4*/ 	.short	0x010a
        /*10f6*/ 	.byte	0xff
	.zero		1


	//   ....[2]....
        /*10f8*/ 	.word	0x00009990
        /*10fc*/ 	.word	0x00000000
        /*1100*/ 	.word	0x00000000
        /*1104*/ 	.short	0x010a
        /*1106*/ 	.byte	0xff
	.zero		1


	//   ....[3]....
        /*1108*/ 	.word	0x000099f0
        /*110c*/ 	.word	0x00000000
        /*1110*/ 	.word	0x00000000
        /*1114*/ 	.short	0x010a
        /*1116*/ 	.byte	0xff
	.zero		1


	//   ....[4]....
        /*1118*/ 	.word	0x00009a50
        /*111c*/ 	.word	0x00000000
        /*1120*/ 	.word	0x00000000
        /*1124*/ 	.short	0x010a
        /*1126*/ 	.byte	0xff
	.zero		1


	//   ....[5]....
        /*1128*/ 	.word	0x00009ab0
        /*112c*/ 	.word	0x00000000
        /*1130*/ 	.word	0x00000000
        /*1134*/ 	.short	0x010a
        /*1136*/ 	.byte	0xff
	.zero		1


	//   ....[6]....
        /*1138*/ 	.word	0x00009b10
        /*113c*/ 	.word	0x00000000
        /*1140*/ 	.word	0x00000000
        /*1144*/ 	.short	0x010a
        /*1146*/ 	.byte	0xff
	.zero		1


	//   ....[7]....
        /*1148*/ 	.word	0x00009b70
        /*114c*/ 	.word	0x00000000
        /*1150*/ 	.word	0x00000000
        /*1154*/ 	.short	0x010a
        /*1156*/ 	.byte	0xff
	.zero		1


	//   ....[8]....
        /*1158*/ 	.word	0x00009bd0
        /*115c*/ 	.word	0x00000000
        /*1160*/ 	.word	0x00000000
        /*1164*/ 	.short	0x010a
        /*1166*/ 	.byte	0xff
	.zero		1


	//   ....[9]....
        /*1168*/ 	.word	0x00009c30
        /*116c*/ 	.word	0x00000004
        /*1170*/ 	.word	0x00000388
        /*1174*/ 	.short	0x010a
        /*1176*/ 	.byte	0xff
	.zero		1


	//   ....[10]....
        /*1178*/ 	.word	0x00009c90
        /*117c*/ 	.word	0x00000004
        /*1180*/ 	.word	0x00000380
        /*1184*/ 	.short	0x010a
        /*1186*/ 	.byte	0xff
	.zero		1


	//   ....[11]....
        /*1188*/ 	.word	0x00009cf0
        /*118c*/ 	.word	0x00000000
        /*1190*/ 	.word	0x00000380
        /*1194*/ 	.short	0x010a
        /*1196*/ 	.byte	0xff
	.zero		1


	//   ....[12]....
        /*1198*/ 	.word	0x00009d50
        /*119c*/ 	.word	0x00000005
        /*11a0*/ 	.word	0x000003a0
        /*11a4*/ 	.short	0x010a
        /*11a6*/ 	.byte	0xff
	.zero		1


	//   ....[13]....
        /*11a8*/ 	.word	0x00009db0
        /*11ac*/ 	.word	0x00000000
        /*11b0*/ 	.word	0x00000000
        /*11b4*/ 	.short	0x010a
        /*11b6*/ 	.byte	0xff
	.zero		1


	//   ....[14]....
        /*11b8*/ 	.word	0x00009e10
        /*11bc*/ 	.word	0x00000000
        /*11c0*/ 	.word	0x00000000
        /*11c4*/ 	.short	0x010a
        /*11c6*/ 	.byte	0xff
	.zero		1


	//   ....[15]....
        /*11c8*/ 	.word	0x00009e70
        /*11cc*/ 	.word	0x00000000
        /*11d0*/ 	.word	0x00000000
        /*11d4*/ 	.short	0x010a
        /*11d6*/ 	.byte	0xff
	.zero		1


	//   ....[16]....
        /*11d8*/ 	.word	0x00009ed0
        /*11dc*/ 	.word	0x00000000
        /*11e0*/ 	.word	0x00000380
        /*11e4*/ 	.short	0x010a
        /*11e6*/ 	.byte	0xff
	.zero		1


	//   ....[17]....
        /*11e8*/ 	.word	0x00009f30
        /*11ec*/ 	.word	0x00000000
        /*11f0*/ 	.word	0x00000378
        /*11f4*/ 	.short	0x010a
        /*11f6*/ 	.byte	0xff
	.zero		1


	//   ....[18]....
        /*11f8*/ 	.word	0x00009f90
        /*11fc*/ 	.word	0x00000000
        /*1200*/ 	.word	0x00000368
        /*1204*/ 	.short	0x010a
        /*1206*/ 	.byte	0xff
	.zero		1


	//   ....[19]....
        /*1208*/ 	.word	0x00009ff0
        /*120c*/ 	.word	0x00000000
        /*1210*/ 	.word	0x00000380
        /*1214*/ 	.short	0x010a
        /*1216*/ 	.byte	0xff
	.zero		1


	//   ....[20]....
        /*1218*/ 	.word	0x0000a050
        /*121c*/ 	.word	0x00000000
        /*1220*/ 	.word	0x00000360
        /*1224*/ 	.short	0x010a
        /*1226*/ 	.byte	0xff
	.zero		1


	//   ....[21]....
        /*1228*/ 	.word	0x0000a0a0
        /*122c*/ 	.word	0x00000058
        /*1230*/ 	.word	0x00000390
        /*1234*/ 	.short	0x010a
        /*1236*/ 	.byte	0xff
	.zero		1


	//----- nvinfo : EIATTR_NUM_MBARRIERS
	.align		4
.L_47:
        /*1238*/ 	.byte	0x03, 0x38
        /*123a*/ 	.short	0x0076


	//----- nvinfo : EIATTR_EXIT_INSTR_OFFSETS
	.align		4
        /*123c*/ 	.byte	0x04, 0x1c
        /*123e*/ 	.short	(.L_49 - .L_48)


	//   ....[0]....
.L_48:
        /*1240*/ 	.word	0x00004e30


	//   ....[1]....
        /*1244*/ 	.word	0x000050c0


	//   ....[2]....
        /*1248*/ 	.word	0x00005120


	//   ....[3]....
        /*124c*/ 	.word	0x00005db0


	//   ....[4]....
        /*1250*/ 	.word	0x00006940


	//   ....[5]....
        /*1254*/ 	.word	0x00006980


	//   ....[6]....
        /*1258*/ 	.word	0x00008710


	//----- nvinfo : EIATTR_MAX_THREADS
	.align		4
.L_49:
        /*125c*/ 	.byte	0x04, 0x05
        /*125e*/ 	.short	(.L_51 - .L_50)
.L_50:
        /*1260*/ 	.word	0x00000100
        /*1264*/ 	.word	0x00000001
        /*1268*/ 	.word	0x00000001


	//----- nvinfo : EIATTR_CRS_STACK_SIZE
	.align		4
.L_51:
        /*126c*/ 	.byte	0x04, 0x1e
        /*126e*/ 	.short	(.L_53 - .L_52)
.L_52:
        /*1270*/ 	.word	0x00000000


	//----- nvinfo : EIATTR_CBANK_PARAM_SIZE
	.align		4
.L_53:
        /*1274*/ 	.byte	0x03, 0x19
        /*1276*/ 	.short	0x0800


	//----- nvinfo : EIATTR_PARAM_CBANK
	.align		4
        /*1278*/ 	.byte	0x04, 0x0a
        /*127a*/ 	.short	(.L_55 - .L_54)
	.align		4
.L_54:
        /*127c*/ 	.word	index@(.nv.constant0._ZN7cutlass13device_kernelINS_4conv6kernel13ConvUniversalINS1_16ConvProblemShapeILNS1_8OperatorE0ELi2EEENS1_10collective14CollectiveConvINS1_47MainloopSm100TmaUmmaWarpSpecializedImplicitGemmILS5_0ELi54ELi2ELi1ELi2EN4cute5tupleIJNSA_1CILi1EEESD_SD_EEEEENSB_IJNSC_ILi64EEESG_NSB_IJNSC_ILi32EEEEEEEEENS_12float_e4m3_tESK_NSA_8TiledMMAINSA_8MMA_AtomIJNSA_10MMA_TraitsINSA_19SM100_MMA_F8F6F4_SSEJSK_SK_fSG_SG_NSA_17integral_constantINSA_4UMMA5MajorELSR_0EEESS_NSP_INSQ_7ScaleInELST_0EEESU_EEEEEENSA_6LayoutISE_NSB_IJNSC_ILi0EEESY_SY_EEEEENSB_IJNSA_10UnderscoreES11_S11_EEEEENS7_6detail27Sm100ImplicitGemmTileTraitsINSA_20SM90_TMA_LOAD_IM2COLENSA_14ComposedLayoutINSA_7SwizzleILi1ELi4ELi3EEENSA_18smem_ptr_flag_bitsILi8EEENSX_INSB_IJNSC_ILi8EEESH_EEENSB_IJSH_SD_EEEEEEEvEENS15_INSA_13SM90_TMA_LOADES1G_vEEEENS_8epilogue10collective18CollectiveEpilogueINS1L_23Sm100TmaWarpSpecializedILi1ELi1ELi32ELb0ELb0EEEJSJ_NSB_IJNSX_ISG_SD_EES1Q_EEESK_NSB_IJNSB_IJlllEEESD_SY_EEESK_S1T_NS1L_6fusion15FusionCallbacksIS1P_NS1U_17LinearCombinationISK_fSK_fLNS_15FloatRoundStyleE2EEESJ_S1R_JEEENSA_5SM1004TMEM4LOAD26SM100_TMEM_LOAD_16dp32b32xES16_NS17_INS18_ILi2ELi4ELi3EEES1B_NSX_INSB_IJS1C_SG_EEENSB_IJSG_SD_EEEEEEENSA_39AutoVectorizingCopyWithAssumedAlignmentILi128EEENSA_21SM90_TMA_STORE_IM2COLES28_S2A_S2A_EEEvvEEEEvNT_6ParamsE)
        /*1280*/ 	.short	0x0380
        /*1282*/ 	.short	0x0800


	//----- nvinfo : EIATTR_SW_WAR
	.align		4
.L_55:
        /*1284*/ 	.byte	0x04, 0x36
        /*1286*/ 	.short	(.L_57 - .L_56)
.L_56:
        /*1288*/ 	.word	0x00000008
.L_57:


//--------------------- .nv.callgraph             --------------------------
	.section	.nv.callgraph,"",@"SHT_CUDA_CALLGRAPH"
	.align	4
	.sectionentsize	8
	.align		4
        /*0000*/ 	.word	0x00000000
	.align		4
        /*0004*/ 	.word	0xffffffff
	.align		4
        /*0008*/ 	.word	index@(_ZN7cutlass13device_kernelINS_4conv6kernel13ConvUniversalINS1_16ConvProblemShapeILNS1_8OperatorE0ELi2EEENS1_10collective14CollectiveConvINS1_47MainloopSm100TmaUmmaWarpSpecializedImplicitGemmILS5_0ELi54ELi2ELi1ELi2EN4cute5tupleIJNSA_1CILi1EEESD_SD_EEEEENSB_IJNSC_ILi64EEESG_NSB_IJNSC_ILi32EEEEEEEEENS_12float_e4m3_tESK_NSA_8TiledMMAINSA_8MMA_AtomIJNSA_10MMA_TraitsINSA_19SM100_MMA_F8F6F4_SSEJSK_SK_fSG_SG_NSA_17integral_constantINSA_4UMMA5MajorELSR_0EEESS_NSP_INSQ_7ScaleInELST_0EEESU_EEEEEENSA_6LayoutISE_NSB_IJNSC_ILi0EEESY_SY_EEEEENSB_IJNSA_10UnderscoreES11_S11_EEEEENS7_6detail27Sm100ImplicitGemmTileTraitsINSA_20SM90_TMA_LOAD_IM2COLENSA_14ComposedLayoutINSA_7SwizzleILi1ELi4ELi3EEENSA_18smem_ptr_flag_bitsILi8EEENSX_INSB_IJNSC_ILi8EEESH_EEENSB_IJSH_SD_EEEEEEEvEENS15_INSA_13SM90_TMA_LOADES1G_vEEEENS_8epilogue10collective18CollectiveEpilogueINS1L_23Sm100TmaWarpSpecializedILi1ELi1ELi32ELb0ELb0EEEJSJ_NSB_IJNSX_ISG_SD_EES1Q_EEESK_NSB_IJNSB_IJlllEEESD_SY_EEESK_S1T_NS1L_6fusion15FusionCallbacksIS1P_NS1U_17LinearCombinationISK_fSK_fLNS_15FloatRoundStyleE2EEESJ_S1R_JEEENSA_5SM1004TMEM4LOAD26SM100_TMEM_LOAD_16dp32b32xES16_NS17_INS18_ILi2ELi4ELi3EEES1B_NSX_INSB_IJS1C_SG_EEENSB_IJSG_SD_EEEEEEENSA_39AutoVectorizingCopyWithAssumedAlignmentILi128EEENSA_21SM90_TMA_STORE_IM2COLES28_S2A_S2A_EEEvvEEEEvNT_6ParamsE)
	.align		4
        /*000c*/ 	.word	index@(__assertfail)
	.align		4
        /*0010*/ 	.word	0x00000000
	.align		4
        /*0014*/ 	.word	0xfffffffe
	.align		4
        /*0018*/ 	.word	0x00000000
	.align		4
        /*001c*/ 	.word	0xfffffffd
	.align		4
        /*0020*/ 	.word	0x00000000
	.align		4
        /*0024*/ 	.word	0xfffffffc


//--------------------- .nv.constant4             --------------------------
	.section	.nv.constant4,"a",@progbits
	.align	8
	.align		8
.nv.constant4:
        /*0000*/ 	.dword	__assertfail
	.align		8
        /*0008*/ 	.dword	__unnamed_1
	.align		8
        /*0010*/ 	.dword	__unnamed_2
	.align		8
        /*0018*/ 	.dword	_ZN39_INTERNAL_c1663af2_4_k_cu_cf5525e3_26074cuda3std3__45__cpo5beginE
	.align		8
        /*0020*/ 	.dword	_ZN39_INTERNAL_c1663af2_4_k_cu_cf5525e3_26074cuda3std3__45__cpo3endE
	.align		8
        /*0028*/ 	.dword	_ZN39_INTERNAL_c1663af2_4_k_cu_cf5525e3_26074cuda3std3__45__cpo6cbeginE
	.align		8
        /*0030*/ 	.dword	_ZN39_INTERNAL_c1663af2_4_k_cu_cf5525e3_26074cuda3std3__45__cpo4cendE
	.align		8
        /*0038*/ 	.dword	_ZN39_INTERNAL_c1663af2_4_k_cu_cf5525e3_26074cuda3std3__441_GLOBAL__N__c1663af2_4_k_cu_cf5525e3_26076ignoreE
	.align		8
        /*0040*/ 	.dword	_ZN39_INTERNAL_c1663af2_4_k_cu_cf5525e3_26074cuda3std3__419piecewise_constructE
	.align		8
        /*0048*/ 	.dword	_ZN39_INTERNAL_c1663af2_4_k_cu_cf5525e3_26074cuda3std3__48in_placeE
	.align		8
        /*0050*/ 	.dword	_ZN39_INTERNAL_c1663af2_4_k_cu_cf5525e3_26074cuda3std6ranges3__45__cpo4swapE
	.align		8
        /*0058*/ 	.dword	_ZN39_INTERNAL_c1663af2_4_k_cu_cf5525e3_26074cuda3std6ranges3__45__cpo9iter_moveE
	.align		8
        /*0060*/ 	.dword	_ZN39_INTERNAL_c1663af2_4_k_cu_cf5525e3_26074cute7productE
	.align		8
        /*0068*/ 	.dword	_ZN39_INTERNAL_c1663af2_4_k_cu_cf5525e3_26074cute1_E
	.align		8
        /*0070*/ 	.dword	$str$27
	.align		8
        /*0078*/ 	.dword	$str$28
	.align		8
        /*0080*/ 	.dword	$str$29
	.align		8
        /*0088*/ 	.dword	$str$30


//--------------------- .text._ZN7cutlass13device_kernelINS_4conv6kernel13ConvUniversalINS1_16ConvProblemShapeILNS1_8OperatorE0ELi2EEENS1_10collective14CollectiveConvINS1_47MainloopSm100TmaUmmaWarpSpecializedImplicitGemmILS5_0ELi54ELi2ELi1ELi2EN4cute5tupleIJNSA_1CILi1EEESD_SD_EEEEENSB_IJNSC_ILi64EEESG_NSB_IJNSC_ILi32EEEEEEEEENS_12float_e4m3_tESK_NSA_8TiledMMAINSA_8MMA_AtomIJNSA_10MMA_TraitsINSA_19SM100_MMA_F8F6F4_SSEJSK_SK_fSG_SG_NSA_17integral_constantINSA_4UMMA5MajorELSR_0EEESS_NSP_INSQ_7ScaleInELST_0EEESU_EEEEEENSA_6LayoutISE_NSB_IJNSC_ILi0EEESY_SY_EEEEENSB_IJNSA_10UnderscoreES11_S11_EEEEENS7_6detail27Sm100ImplicitGemmTileTraitsINSA_20SM90_TMA_LOAD_IM2COLENSA_14ComposedLayoutINSA_7SwizzleILi1ELi4ELi3EEENSA_18smem_ptr_flag_bitsILi8EEENSX_INSB_IJNSC_ILi8EEESH_EEENSB_IJSH_SD_EEEEEEEvEENS15_INSA_13SM90_TMA_LOADES1G_vEEEENS_8epilogue10collective18CollectiveEpilogueINS1L_23Sm100TmaWarpSpecializedILi1ELi1ELi32ELb0ELb0EEEJSJ_NSB_IJNSX_ISG_SD_EES1Q_EEESK_NSB_IJNSB_IJlllEEESD_SY_EEESK_S1T_NS1L_6fusion15FusionCallbacksIS1P_NS1U_17LinearCombinationISK_fSK_fLNS_15FloatRoundStyleE2EEESJ_S1R_JEEENSA_5SM1004TMEM4LOAD26SM100_TMEM_LOAD_16dp32b32xES16_NS17_INS18_ILi2ELi4ELi3EEES1B_NSX_INSB_IJS1C_SG_EEENSB_IJSG_SD_EEEEEEENSA_39AutoVectorizingCopyWithAssumedAlignmentILi128EEENSA_21SM90_TMA_STORE_IM2COLES28_S2A_S2A_EEEvvEEEEvNT_6ParamsE --------------------------
	.section	.text._ZN7cutlass13device_kernelINS_4conv6kernel13ConvUniversalINS1_16ConvProblemShapeILNS1_8OperatorE0ELi2EEENS1_10collective14CollectiveConvINS1_47MainloopSm100TmaUmmaWarpSpecializedImplicitGemmILS5_0ELi54ELi2ELi1ELi2EN4cute5tupleIJNSA_1CILi1EEESD_SD_EEEEENSB_IJNSC_ILi64EEESG_NSB_IJNSC_ILi32EEEEEEEEENS_12float_e4m3_tESK_NSA_8TiledMMAINSA_8MMA_AtomIJNSA_10MMA_TraitsINSA_19SM100_MMA_F8F6F4_SSEJSK_SK_fSG_SG_NSA_17integral_constantINSA_4UMMA5MajorELSR_0EEESS_NSP_INSQ_7ScaleInELST_0EEESU_EEEEEENSA_6LayoutISE_NSB_IJNSC_ILi0EEESY_SY_EEEEENSB_IJNSA_10UnderscoreES11_S11_EEEEENS7_6detail27Sm100ImplicitGemmTileTraitsINSA_20SM90_TMA_LOAD_IM2COLENSA_14ComposedLayoutINSA_7SwizzleILi1ELi4ELi3EEENSA_18smem_ptr_flag_bitsILi8EEENSX_INSB_IJNSC_ILi8EEESH_EEENSB_IJSH_SD_EEEEEEEvEENS15_INSA_13SM90_TMA_LOADES1G_vEEEENS_8epilogue10collective18CollectiveEpilogueINS1L_23Sm100TmaWarpSpecializedILi1ELi1ELi32ELb0ELb0EEEJSJ_NSB_IJNSX_ISG_SD_EES1Q_EEESK_NSB_IJNSB_IJlllEEESD_SY_EEESK_S1T_NS1L_6fusion15FusionCallbacksIS1P_NS1U_17LinearCombinationISK_fSK_fLNS_15FloatRoundStyleE2EEESJ_S1R_JEEENSA_5SM1004TMEM4LOAD26SM100_TMEM_LOAD_16dp32b32xES16_NS17_INS18_ILi2ELi4ELi3EEES1B_NSX_INSB_IJS1C_SG_EEENSB_IJSG_SD_EEEEEEENSA_39AutoVectorizingCopyWithAssumedAlignmentILi128EEENSA_21SM90_TMA_STORE_IM2COLES28_S2A_S2A_EEEvvEEEEvNT_6ParamsE,"ax",@progbits
	.align	128
.text._ZN7cutlass13device_kernelINS_4conv6kernel13ConvUniversalINS1_16ConvProblemShapeILNS1_8OperatorE0ELi2EEENS1_10collective14CollectiveConvINS1_47MainloopSm100TmaUmmaWarpSpecializedImplicitGemmILS5_0ELi54ELi2ELi1ELi2EN4cute5tupleIJNSA_1CILi1EEESD_SD_EEEEENSB_IJNSC_ILi64EEESG_NSB_IJNSC_ILi32EEEEEEEEENS_12float_e4m3_tESK_NSA_8TiledMMAINSA_8MMA_AtomIJNSA_10MMA_TraitsINSA_19SM100_MMA_F8F6F4_SSEJSK_SK_fSG_SG_NSA_17integral_constantINSA_4UMMA5MajorELSR_0EEESS_NSP_INSQ_7ScaleInELST_0EEESU_EEEEEENSA_6LayoutISE_NSB_IJNSC_ILi0EEESY_SY_EEEEENSB_IJNSA_10UnderscoreES11_S11_EEEEENS7_6detail27Sm100ImplicitGemmTileTraitsINSA_20SM90_TMA_LOAD_IM2COLENSA_14ComposedLayoutINSA_7SwizzleILi1ELi4ELi3EEENSA_18smem_ptr_flag_bitsILi8EEENSX_INSB_IJNSC_ILi8EEESH_EEENSB_IJSH_SD_EEEEEEEvEENS15_INSA_13SM90_TMA_LOADES1G_vEEEENS_8epilogue10collective18CollectiveEpilogueINS1L_23Sm100TmaWarpSpecializedILi1ELi1ELi32ELb0ELb0EEEJSJ_NSB_IJNSX_ISG_SD_EES1Q_EEESK_NSB_IJNSB_IJlllEEESD_SY_EEESK_S1T_NS1L_6fusion15FusionCallbacksIS1P_NS1U_17LinearCombinationISK_fSK_fLNS_15FloatRoundStyleE2EEESJ_S1R_JEEENSA_5SM1004TMEM4LOAD26SM100_TMEM_LOAD_16dp32b32xES16_NS17_INS18_ILi2ELi4ELi3EEES1B_NSX_INSB_IJS1C_SG_EEENSB_IJSG_SD_EEEEEEENSA_39AutoVectorizingCopyWithAssumedAlignmentILi128EEENSA_21SM90_TMA_STORE_IM2COLES28_S2A_S2A_EEEvvEEEEvNT_6ParamsE:
        .type           _ZN7cutlass13device_kernelINS_4conv6kernel13ConvUniversalINS1_16ConvProblemShapeILNS1_8OperatorE0ELi2EEENS1_10collective14CollectiveConvINS1_47MainloopSm100TmaUmmaWarpSpecializedImplicitGemmILS5_0ELi54ELi2ELi1ELi2EN4cute5tupleIJNSA_1CILi1EEESD_SD_EEEEENSB_IJNSC_ILi64EEESG_NSB_IJNSC_ILi32EEEEEEEEENS_12float_e4m3_tESK_NSA_8TiledMMAINSA_8MMA_AtomIJNSA_10MMA_TraitsINSA_19SM100_MMA_F8F6F4_SSEJSK_SK_fSG_SG_NSA_17integral_constantINSA_4UMMA5MajorELSR_0EEESS_NSP_INSQ_7ScaleInELST_0EEESU_EEEEEENSA_6LayoutISE_NSB_IJNSC_ILi0EEESY_SY_EEEEENSB_IJNSA_10UnderscoreES11_S11_EEEEENS7_6detail27Sm100ImplicitGemmTileTraitsINSA_20SM90_TMA_LOAD_IM2COLENSA_14ComposedLayoutINSA_7SwizzleILi1ELi4ELi3EEENSA_18smem_ptr_flag_bitsILi8EEENSX_INSB_IJNSC_ILi8EEESH_EEENSB_IJSH_SD_EEEEEEEvEENS15_INSA_13SM90_TMA_LOADES1G_vEEEENS_8epilogue10collective18CollectiveEpilogueINS1L_23Sm100TmaWarpSpecializedILi1ELi1ELi32ELb0ELb0EEEJSJ_NSB_IJNSX_ISG_SD_EES1Q_EEESK_NSB_IJNSB_IJlllEEESD_SY_EEESK_S1T_NS1L_6fusion15FusionCallbacksIS1P_NS1U_17LinearCombinationISK_fSK_fLNS_15FloatRoundStyleE2EEESJ_S1R_JEEENSA_5SM1004TMEM4LOAD26SM100_TMEM_LOAD_16dp32b32xES16_NS17_INS18_ILi2ELi4ELi3EEES1B_NSX_INSB_IJS1C_SG_EEENSB_IJSG_SD_EEEEEEENSA_39AutoVectorizingCopyWithAssumedAlignmentILi128EEENSA_21SM90_TMA_STORE_IM2COLES28_S2A_S2A_EEEvvEEEEvNT_6ParamsE,@function
        .size           _ZN7cutlass13device_kernelINS_4conv6kernel13ConvUniversalINS1_16ConvProblemShapeILNS1_8OperatorE0ELi2EEENS1_10collective14CollectiveConvINS1_47MainloopSm100TmaUmmaWarpSpecializedImplicitGemmILS5_0ELi54ELi2ELi1ELi2EN4cute5tupleIJNSA_1CILi1EEESD_SD_EEEEENSB_IJNSC_ILi64EEESG_NSB_IJNSC_ILi32EEEEEEEEENS_12float_e4m3_tESK_NSA_8TiledMMAINSA_8MMA_AtomIJNSA_10MMA_TraitsINSA_19SM100_MMA_F8F6F4_SSEJSK_SK_fSG_SG_NSA_17integral_constantINSA_4UMMA5MajorELSR_0EEESS_NSP_INSQ_7ScaleInELST_0EEESU_EEEEEENSA_6LayoutISE_NSB_IJNSC_ILi0EEESY_SY_EEEEENSB_IJNSA_10UnderscoreES11_S11_EEEEENS7_6detail27Sm100ImplicitGemmTileTraitsINSA_20SM90_TMA_LOAD_IM2COLENSA_14ComposedLayoutINSA_7SwizzleILi1ELi4ELi3EEENSA_18smem_ptr_flag_bitsILi8EEENSX_INSB_IJNSC_ILi8EEESH_EEENSB_IJSH_SD_EEEEEEEvEENS15_INSA_13SM90_TMA_LOADES1G_vEEEENS_8epilogue10collective18CollectiveEpilogueINS1L_23Sm100TmaWarpSpecializedILi1ELi1ELi32ELb0ELb0EEEJSJ_NSB_IJNSX_ISG_SD_EES1Q_EEESK_NSB_IJNSB_IJlllEEESD_SY_EEESK_S1T_NS1L_6fusion15FusionCallbacksIS1P_NS1U_17LinearCombinationISK_fSK_fLNS_15FloatRoundStyleE2EEESJ_S1R_JEEENSA_5SM1004TMEM4LOAD26SM100_TMEM_LOAD_16dp32b32xES16_NS17_INS18_ILi2ELi4ELi3EEES1B_NSX_INSB_IJS1C_SG_EEENSB_IJSG_SD_EEEEEEENSA_39AutoVectorizingCopyWithAssumedAlignmentILi128EEENSA_21SM90_TMA_STORE_IM2COLES28_S2A_S2A_EEEvvEEEEvNT_6ParamsE,(.L_x_269 - _ZN7cutlass13device_kernelINS_4conv6kernel13ConvUniversalINS1_16ConvProblemShapeILNS1_8OperatorE0ELi2EEENS1_10collective14CollectiveConvINS1_47MainloopSm100TmaUmmaWarpSpecializedImplicitGemmILS5_0ELi54ELi2ELi1ELi2EN4cute5tupleIJNSA_1CILi1EEESD_SD_EEEEENSB_IJNSC_ILi64EEESG_NSB_IJNSC_ILi32EEEEEEEEENS_12float_e4m3_tESK_NSA_8TiledMMAINSA_8MMA_AtomIJNSA_10MMA_TraitsINSA_19SM100_MMA_F8F6F4_SSEJSK_SK_fSG_SG_NSA_17integral_constantINSA_4UMMA5MajorELSR_0EEESS_NSP_INSQ_7ScaleInELST_0EEESU_EEEEEENSA_6LayoutISE_NSB_IJNSC_ILi0EEESY_SY_EEEEENSB_IJNSA_10UnderscoreES11_S11_EEEEENS7_6detail27Sm100ImplicitGemmTileTraitsINSA_20SM90_TMA_LOAD_IM2COLENSA_14ComposedLayoutINSA_7SwizzleILi1ELi4ELi3EEENSA_18smem_ptr_flag_bitsILi8EEENSX_INSB_IJNSC_ILi8EEESH_EEENSB_IJSH_SD_EEEEEEEvEENS15_INSA_13SM90_TMA_LOADES1G_vEEEENS_8epilogue10collective18CollectiveEpilogueINS1L_23Sm100TmaWarpSpecializedILi1ELi1ELi32ELb0ELb0EEEJSJ_NSB_IJNSX_ISG_SD_EES1Q_EEESK_NSB_IJNSB_IJlllEEESD_SY_EEESK_S1T_NS1L_6fusion15FusionCallbacksIS1P_NS1U_17LinearCombinationISK_fSK_fLNS_15FloatRoundStyleE2EEESJ_S1R_JEEENSA_5SM1004TMEM4LOAD26SM100_TMEM_LOAD_16dp32b32xES16_NS17_INS18_ILi2ELi4ELi3EEES1B_NSX_INSB_IJS1C_SG_EEENSB_IJSG_SD_EEEEEEENSA_39AutoVectorizingCopyWithAssumedAlignmentILi128EEENSA_21SM90_TMA_STORE_IM2COLES28_S2A_S2A_EEEvvEEEEvNT_6ParamsE)
        .other          _ZN7cutlass13device_kernelINS_4conv6kernel13ConvUniversalINS1_16ConvProblemShapeILNS1_8OperatorE0ELi2EEENS1_10collective14CollectiveConvINS1_47MainloopSm100TmaUmmaWarpSpecializedImplicitGemmILS5_0ELi54ELi2ELi1ELi2EN4cute5tupleIJNSA_1CILi1EEESD_SD_EEEEENSB_IJNSC_ILi64EEESG_NSB_IJNSC_ILi32EEEEEEEEENS_12float_e4m3_tESK_NSA_8TiledMMAINSA_8MMA_AtomIJNSA_10MMA_TraitsINSA_19SM100_MMA_F8F6F4_SSEJSK_SK_fSG_SG_NSA_17integral_constantINSA_4UMMA5MajorELSR_0EEESS_NSP_INSQ_7ScaleInELST_0EEESU_EEEEEENSA_6LayoutISE_NSB_IJNSC_ILi0EEESY_SY_EEEEENSB_IJNSA_10UnderscoreES11_S11_EEEEENS7_6detail27Sm100ImplicitGemmTileTraitsINSA_20SM90_TMA_LOAD_IM2COLENSA_14ComposedLayoutINSA_7SwizzleILi1ELi4ELi3EEENSA_18smem_ptr_flag_bitsILi8EEENSX_INSB_IJNSC_ILi8EEESH_EEENSB_IJSH_SD_EEEEEEEvEENS15_INSA_13SM90_TMA_LOADES1G_vEEEENS_8epilogue10collective18CollectiveEpilogueINS1L_23Sm100TmaWarpSpecializedILi1ELi1ELi32ELb0ELb0EEEJSJ_NSB_IJNSX_ISG_SD_EES1Q_EEESK_NSB_IJNSB_IJlllEEESD_SY_EEESK_S1T_NS1L_6fusion15FusionCallbacksIS1P_NS1U_17LinearCombinationISK_fSK_fLNS_15FloatRoundStyleE2EEESJ_S1R_JEEENSA_5SM1004TMEM4LOAD26SM100_TMEM_LOAD_16dp32b32xES16_NS17_INS18_ILi2ELi4ELi3EEES1B_NSX_INSB_IJS1C_SG_EEENSB_IJSG_SD_EEEEEEENSA_39AutoVectorizingCopyWithAssumedAlignmentILi128EEENSA_21SM90_TMA_STORE_IM2COLES28_S2A_S2A_EEEvvEEEEvNT_6ParamsE,@"STO_CUDA_ENTRY STV_DEFAULT"
_ZN7cutlass13device_kernelINS_4conv6kernel13ConvUniversalINS1_16ConvProblemShapeILNS1_8OperatorE0ELi2EEENS1_10collective14CollectiveConvINS1_47MainloopSm100TmaUmmaWarpSpecializedImplicitGemmILS5_0ELi54ELi2ELi1ELi2EN4cute5tupleIJNSA_1CILi1EEESD_SD_EEEEENSB_IJNSC_ILi64EEESG_NSB_IJNSC_ILi32EEEEEEEEENS_12float_e4m3_tESK_NSA_8TiledMMAINSA_8MMA_AtomIJNSA_10MMA_TraitsINSA_19SM100_MMA_F8F6F4_SSEJSK_SK_fSG_SG_NSA_17integral_constantINSA_4UMMA5MajorELSR_0EEESS_NSP_INSQ_7ScaleInELST_0EEESU_EEEEEENSA_6LayoutISE_NSB_IJNSC_ILi0EEESY_SY_EEEEENSB_IJNSA_10UnderscoreES11_S11_EEEEENS7_6detail27Sm100ImplicitGemmTileTraitsINSA_20SM90_TMA_LOAD_IM2COLENSA_14ComposedLayoutINSA_7SwizzleILi1ELi4ELi3EEENSA_18smem_ptr_flag_bitsILi8EEENSX_INSB_IJNSC_ILi8EEESH_EEENSB_IJSH_SD_EEEEEEEvEENS15_INSA_13SM90_TMA_LOADES1G_vEEEENS_8epilogue10collective18CollectiveEpilogueINS1L_23Sm100TmaWarpSpecializedILi1ELi1ELi32ELb0ELb0EEEJSJ_NSB_IJNSX_ISG_SD_EES1Q_EEESK_NSB_IJNSB_IJlllEEESD_SY_EEESK_S1T_NS1L_6fusion15FusionCallbacksIS1P_NS1U_17LinearCombinationISK_fSK_fLNS_15FloatRoundStyleE2EEESJ_S1R_JEEENSA_5SM1004TMEM4LOAD26SM100_TMEM_LOAD_16dp32b32xES16_NS17_INS18_ILi2ELi4ELi3EEES1B_NSX_INSB_IJS1C_SG_EEENSB_IJSG_SD_EEEEEEENSA_39AutoVectorizingCopyWithAssumedAlignmentILi128EEENSA_21SM90_TMA_STORE_IM2COLES28_S2A_S2A_EEEvvEEEEvNT_6ParamsE:
[----:B------:R-:W1:Y:S01]  /*0000*/  LDC R1, c[0x0][0x37c] ;  /* 0x0000df00ff017b82 */ /* 0x000e620000000800 */
[----:B------:R-:W2:Y:S07]  /*0010*/  S2R R99, SR_TID.X ;  /* 0x0000000000637919 */ /* 0x000eae0000002100 */
[----:B------:R-:W3:Y:S01]  /*0020*/  LDC.64 R2, c[0x0][0x890] ;  /* 0x00022400ff027b82 */ /* 0x000ee20000000a00 */
[----:B------:R-:W4:Y:S01]  /*0030*/  LDCU.64 UR44, c[0x0][0x358] ;  /* 0x00006b00ff2c77ac */ /* 0x000f220008000a00 */
[----:B-1----:R-:W-:Y:S01]  /*0040*/  VIADD R1, R1, 0xfffffff8 ;  /* 0xfffffff801017836 */ /* 0x002fe20000000000 */
[----:B------:R-:W-:-:S02]  /*0050*/  PRMT R94, RZ, 0x7610, R94 ;  /* 0x00007610ff5e7816 */ /* 0x000fc4000000005e */
[----:B------:R-:W-:Y:S02]  /*0060*/  ELECT P2, URZ, PT ;  /* 0x0000000000ff782f */ /* 0x000fe40003840000 */
[----:B---3--:R-:W-:-:S04]  /*0070*/  ISETP.NE.U32.AND P0, PT, R2, RZ, PT ;  /* 0x000000ff0200720c */ /* 0x008fc80003f05070 */
[----:B------:R-:W-:Y:S02]  /*0080*/  ISETP.NE.AND.EX P0, PT, R3, RZ, PT, P0 ;  /* 0x000000ff0300720c */ /* 0x000fe40003f05300 */
[----:B--2---:R-:W-:-:S05]  /*0090*/  SHF.R.U32.HI R105, RZ, 0x5, R99 ;  /* 0x00000005ff697819 */ /* 0x004fca0000011663 */
[----:B------:R-:W1:Y:S02]  /*00a0*/  SHFL.IDX PT, R0, R105, RZ, 0x1f ;  /* 0x00001fff69007589 */ /* 0x000e6400000e0000 */
[----:B-1----:R-:W-:-:S04]  /*00b0*/  R2UR UR6, R0 ;  /* 0x00000000000672ca */ /* 0x002fc800000e0000 */
[----:B----4-:R-:W-:Y:S05]  /*00c0*/  @P0 BRA `(.L_x_0) ;  /* 0x00000000002c0947 */ /* 0x010fea0003800000 */
[----:B------:R-:W1:Y:S02]  /*00d0*/  LDCU.64 UR4, c[0x0][0x888] ;  /* 0x00011100ff0477ac */ /* 0x000e640008000a00 */
[----:B-1----:R-:W-:-:S04]  /*00e0*/  UISETP.NE.U32.AND UP0, UPT, UR4, URZ, UPT ;  /* 0x000000ff0400728c */ /* 0x002fc8000bf05070 */
[----:B------:R-:W-:-:S09]  /*00f0*/  UISETP.NE.AND.EX UP0, UPT, UR5, URZ, UPT, UP0 ;  /* 0x000000ff0500728c */ /* 0x000fd2000bf05300 */
[----:B------:R-:W-:Y:S05]  /*0100*/  BRA.U !UP0, `(.L_x_1) ;  /* 0x0000000108107547 */ /* 0x000fea000b800000 */
[----:B------:R-:W1:Y:S02]  /*0110*/  LDC.64 R4, c[0x0][0x888] ;  /* 0x00022200ff047b82 */ /* 0x000e640000000a00 */
[----:B-1----:R1:W5:Y:S01]  /*0120*/  LDG.E R49, desc[UR44][R4.64] ;  /* 0x0000002c04317981 */ /* 0x002362000c1e1900 */
[----:B------:R-:W-:Y:S01]  /*0130*/  HFMA2 R94, -RZ, RZ, 0, 5.9604644775390625e-08 ;  /* 0x00000001ff5e7431 */ /* 0x000fe200000001ff */
[----:B------:R-:W-:Y:S05]  /*0140*/  BRA `(.L_x_0) ;  /* 0x00000000000c7947 */ /* 0x000fea0003800000 */
.L_x_1:
[----:B------:R-:W1:Y:S01]  /*0150*/  LDCU UR4, c[0x0][0x880] ;  /* 0x00011000ff0477ac */ /* 0x000e620008000800 */
[----:B------:R-:W-:Y:S01]  /*0160*/  HFMA2 R94, -RZ, RZ, 0, 5.9604644775390625e-08 ;  /* 0x00000001ff5e7431 */ /* 0x000fe200000001ff */
[----:B-1----:R-:W-:-:S07]  /*0170*/  MOV R49, UR4 ;  /* 0x0000000400317c02 */ /* 0x002fce0008000f00 */
.L_x_0:
[----:B------:R-:W2:Y:S02]  /*0180*/  LDCU.64 UR4, c[0x0][0x8b0] ;  /* 0x00011600ff0477ac */ /* 0x000ea40008000a00 */
[----:B--2---:R-:W-:-:S04]  /*0190*/  UISETP.NE.U32.AND UP0, UPT, UR4, URZ, UPT ;  /* 0x000000ff0400728c */ /* 0x004fc8000bf05070 */
[----:B------:R-:W-:-:S09]  /*01a0*/  UISETP.NE.AND.EX UP0, UPT, UR5, URZ, UPT, UP0 ;  /* 0x000000ff0500728c */ /* 0x000fd2000bf05300 */
[----:B------:R-:W-:Y:S05]  /*01b0*/  BRA.U UP0, `(.L_x_2) ;  /* 0x0000000100247547 */ /* 0x000fea000b800000 */
[----:B------:R-:W2:Y:S02]  /*01c0*/  LDCU.64 UR4, c[0x0][0x8a8] ;  /* 0x00011500ff0477ac */ /* 0x000ea40008000a00 */
[----:B--2---:R-:W-:-:S04]  /*01d0*/  UISETP.NE.U32.AND UP0, UPT, UR4, URZ, UPT ;  /* 0x000000ff0400728c */ /* 0x004fc8000bf05070 */
[----:B------:R-:W-:-:S09]  /*01e0*/  UISETP.NE.AND.EX UP0, UPT, UR5, URZ, UPT, UP0 ;  /* 0x000000ff0500728c */ /* 0x000fd2000bf05300 */
[----:B------:R-:W-:Y:S05]  /*01f0*/  BRA.U !UP0, `(.L_x_3) ;  /* 0x00000001080c7547 */ /* 0x000fea000b800000 */
[----:B-1----:R-:W1:Y:S02]  /*0200*/  LDC.64 R4, c[0x0][0x8a8] ;  /* 0x00022a00ff047b82 */ /* 0x002e640000000a00 */
[----:B-1----:R2:W5:Y:S01]  /*0210*/  LDG.E R47, desc[UR44][R4.64] ;  /* 0x0000002c042f7981 */ /* 0x002562000c1e1900 */
[----:B------:R-:W-:Y:S05]  /*0220*/  BRA `(.L_x_2) ;  /* 0x0000000000087947 */ /* 0x000fea0003800000 */
.L_x_3:
[----:B------:R-:W2:Y:S02]  /*0230*/  LDCU UR4, c[0x0][0x8a0] ;  /* 0x00011400ff0477ac */ /* 0x000ea40008000800 */
[----:B--2---:R-:W-:Y:S02]  /*0240*/  MOV R47, UR4 ;  /* 0x00000004002f7c02 */ /* 0x004fe40008000f00 */
.L_x_2:
[----:B-12---:R-:W1:Y:S01]  /*0250*/  LDC.64 R4, c[0x0][0x888] ;  /* 0x00022200ff047b82 */ /* 0x006e620000000a00 */
[----:B------:R-:W-:Y:S01]  /*0260*/  IMAD.U32 R0, RZ, RZ, UR6 ;  /* 0x00000006ff007e24 */ /* 0x000fe2000f8e00ff */
[----:B------:R-:W-:Y:S01]  /*0270*/  ISETP.EQ.U32.AND P4, PT, R2, RZ, PT ;  /* 0x000000ff0200720c */ /* 0x000fe20003f82070 */
[----:B------:R-:W-:Y:S03]  /*0280*/  BSSY.RECONVERGENT B0, `(.L_x_4) ;  /* 0x0000012000007945 */ /* 0x000fe60003800200 */
[----:B------:R-:W-:Y:S02]  /*0290*/  ISETP.NE.OR P1, PT, R0, 0x1, !P2 ;  /* 0x000000010000780c */ /* 0x000fe40005725670 */
[----:B-1----:R-:W-:-:S04]  /*02a0*/  ISETP.NE.U32.AND P0, PT, R4, RZ, PT ;  /* 0x000000ff0400720c */ /* 0x002fc80003f05070 */
[----:B------:R-:W-:-:S13]  /*02b0*/  ISETP.NE.AND.EX P0, PT, R5, RZ, PT, P0 ;  /* 0x000000ff0500720c */ /* 0x000fda0003f05300 */
[----:B------:R-:W-:Y:S01]  /*02c0*/  VOTEU.ANY UP3, P0 ;  /* 0x0000000000ff7886 */ /* 0x000fe20000060100 */
[----:B------:R-:W-:Y:S02]  /*02d0*/  PLOP3.LUT P3, PT, PT, PT, UP3, 0x80, 0x8 ;  /* 0x000000000008781c */ /* 0x000fe40003f6f038 */
[----:B------:R-:W-:Y:S02]  /*02e0*/  ISETP.NE.OR P0, PT, R0, 0x3, !P2 ;  /* 0x000000030000780c */ /* 0x000fe40005705670 */
[----:B------:R-:W-:-:S04]  /*02f0*/  ISETP.EQ.OR.EX P5, PT, R3, RZ, !P3, P4 ;  /* 0x000000ff0300720c */ /* 0x000fc80005fa2740 */
[----:B------:R-:W-:Y:S01]  /*0300*/  P2R R106, PR, RZ, 0x20 ;  /* 0x00000020ff6a7803 */ /* 0x000fe20000000000 */
[----:B------:R-:W-:Y:S05]  /*0310*/  @P1 BRA `(.L_x_5) ;  /* 0x0000000000201947 */ /* 0x000fea0003800000 */
[----:B------:R-:W1:Y:S02]  /*0320*/  LDCU.64 UR4, c[0x0][0x348] ;  /* 0x00006900ff0477ac */ /* 0x000e640008000a00 */
[----:B-1----:R-:W-:Y:S02]  /*0330*/  UIADD3 UR8, UP1, UPT, UR4, 0x80, URZ ;  /* 0x0000008004087890 */ /* 0x002fe4000ff3e0ff */
[----:B------:R-:W-:Y:S02]  /*0340*/  UIADD3 UR4, UP0, UPT, UR4, 0x180, URZ ;  /* 0x0000018004047890 */ /* 0x000fe4000ff1e0ff */
[----:B------:R-:W-:Y:S02]  /*0350*/  UIADD3.X UR9, UPT, UPT, URZ, UR5, URZ, UP1, !UPT ;  /* 0x00000005ff097290 */ /* 0x000fe40008ffe4ff */
[----:B------:R-:W-:-:S07]  /*0360*/  UIADD3.X UR5, UPT, UPT, URZ, UR5, URZ, UP0, !UPT ;  /* 0x00000005ff057290 */ /* 0x000fce00087fe4ff */
[----:B------:R1:W-:Y:S02]  /*0370*/  UTMACCTL.PF [UR8] ;  /* 0x00000000080079b9 */ /* 0x0003e40008040000 */
[----:B------:R1:W-:Y:S02]  /*0380*/  UTMACCTL.PF [UR4] ;  /* 0x00000000040079b9 */ /* 0x0003e40008040000 */
[----:B-1----:R-:W-:Y:S01]  /*0390*/  NOP ;  /* 0x0000000000007918 */ /* 0x002fe20000000000 */
.L_x_5:
[----:B------:R-:W-:Y:S05]  /*03a0*/  BSYNC.RECONVERGENT B0 ;  /* 0x0000000000007941 */ /* 0x000fea0003800200 */
.L_x_4:
[----:B------:R-:W-:Y:S04]  /*03b0*/  BSSY.RECONVERGENT B0, `(.L_x_6) ;  /* 0x000000a000007945 */ /* 0x000fe80003800200 */
        /* <DEDUP_REMOVED lines=9> */
.L_x_7:
[----:B------:R-:W-:Y:S05]  /*0450*/  BSYNC.RECONVERGENT B0 ;  /* 0x0000000000007941 */ /* 0x000fea0003800200 */
.L_x_6:
[----:B------:R-:W-:Y:S01]  /*0460*/  UPLOP3.LUT UP1, UPT, UPT, UPT, UPT, 0x80, 0x8 ;  /* 0x000000000008789c */ /* 0x000fe20003f2f070 */
[----:B------:R-:W-:Y:S10]  /*0470*/  @!P5 BRA `(.L_x_8) ;  /* 0x000000000024d947 */ /* 0x000ff40003800000 */
[----:B------:R-:W-:Y:S01]  /*0480*/  ISETP.NE.U32.AND P1, PT, R2, RZ, PT ;  /* 0x000000ff0200720c */ /* 0x000fe20003f25070 */
[----:B------:R-:W-:Y:S01]  /*0490*/  USEL UR4, URZ, 0xffffffff, UP3 ;  /* 0xffffffffff047887 */ /* 0x000fe20009800000 */
[----:B-----5:R-:W-:Y:S02]  /*04a0*/  FSETP.NEU.AND P0, PT, R49, RZ, PT ;  /* 0x000000ff3100720b */ /* 0x020fe40003f0d000 */
[----:B------:R-:W-:-:S11]  /*04b0*/  ISETP.NE.AND.EX P1, PT, R3, RZ, PT, P1 ;  /* 0x000000ff0300720c */ /* 0x000fd60003f25310 */
[----:B------:R-:W-:Y:S02]  /*04c0*/  VOTEU.ANY UP0, P0 ;  /* 0x0000000000ff7886 */ /* 0x000fe40000000100 */
[----:B------:R-:W-:-:S05]  /*04d0*/  VOTEU.ANY UP1, P1 ;  /* 0x0000000000ff7886 */ /* 0x000fca0000820100 */
[----:B------:R-:W-:-:S04]  /*04e0*/  @!UP1 USEL UR4, URZ, 0xffffffff, UP0 ;  /* 0xffffffffff049887 */ /* 0x000fc80008000000 */
[----:B------:R-:W-:-:S04]  /*04f0*/  ULOP3.LUT UR4, UR4, 0x1, URZ, 0xc0, !UPT ;  /* 0x0000000104047892 */ /* 0x000fc8000f8ec0ff */
[----:B------:R-:W-:-:S11]  /*0500*/  UISETP.NE.U32.AND UP1, UPT, UR4, 0x1, UPT ;  /* 0x000000010400788c */ /* 0x000fd6000bf25070 */
.L_x_8:
[----:B------:R-:W1:Y:S01]  /*0510*/  SHFL.IDX PT, R2, R105, RZ, 0x1f ;  /* 0x00001fff69027589 */ /* 0x000e6200000e0000 */
[----:B------:R-:W-:-:S04]  /*0520*/  UISETP.NE.AND UP0, UPT, UR6, 0x2, UPT ;  /* 0x000000020600788c */ /* 0x000fc8000bf05270 */
[----:B------:R-:W-:Y:S01]  /*0530*/  USEL UR15, URZ, 0x1, UP0 ;  /* 0x00000001ff0f7887 */ /* 0x000fe20008000000 */
[----:B-1----:R-:W-:-:S13]  /*0540*/  ISETP.NE.AND P0, PT, R2, RZ, PT ;  /* 0x000000ff0200720c */ /* 0x002fda0003f05270 */
[----:B------:R-:W-:Y:S05]  /*0550*/  @P0 BRA `(.L_x_9) ;  /* 0x0000000400e40947 */ /* 0x000fea0003800000 */
[----:B------:R-:W-:Y:S01]  /*0560*/  ELECT P0, URZ, PT ;  /* 0x0000000000ff782f */ /* 0x000fe20003800000 */
[----:B------:R-:W-:-:S12]  /*0570*/  BSSY.RECONVERGENT B0, `(.L_x_9) ;  /* 0x0000077000007945 */ /* 0x000fd80003800200 */
[----:B------:R-:W-:Y:S05]  /*0580*/  @!P0 BRA `(.L_x_10) ;  /* 0x0000000400d48947 */ /* 0x000fea0003800000 */
[----:B------:R-:W1:Y:S01]  /*0590*/  S2UR UR5, SR_CgaCtaId ;  /* 0x00000000000579c3 */ /* 0x000e620000008800 */
[----:B------:R-:W-:Y:S01]  /*05a0*/  UMOV UR7, 0x400 ;  /* 0x0000040000077882 */ /* 0x000fe20000000000 */
[----:B------:R-:W-:Y:S02]  /*05b0*/  UMOV UR4, 0x1 ;  /* 0x0000000100047882 */ /* 0x000fe40000000000 */
[----:B------:R-:W-:-:S04]  /*05c0*/  UIADD3 UR8, UPT, UPT, -UR4, 0x100000, URZ ;  /* 0x0010000004087890 */ /* 0x000fc8000fffe1ff */
[----:B------:R-:W-:Y:S02]  /*05d0*/  USHF.L.U32 UR9, UR8, 0xb, URZ ;  /* 0x0000000b08097899 */ /* 0x000fe400080006ff */
[----:B------:R-:W-:Y:S02]  /*05e0*/  USHF.L.U32 UR8, UR8, 0x1, URZ ;  /* 0x0000000108087899 */ /* 0x000fe400080006ff */
[----:B-1----:R-:W-:Y:S01]  /*05f0*/  ULEA UR5, UR5, UR7, 0x18 ;  /* 0x0000000705057291 */ /* 0x002fe2000f8ec0ff */
[----:B------:R-:W1:Y:S11]  /*0600*/  FENCE.VIEW.ASYNC.S ;  /* 0x00000000000073c6 */ /* 0x000e760000000000 */
[----:B-1----:R1:W2:Y:S01]  /*0610*/  SYNCS.EXCH.64 URZ, [UR5], UR8 ;  /* 0x0000000805ff75b2 */ /* 0x0022a20008000100 */
[----:B------:R1:W3:Y:S01]  /*0620*/  SYNCS.EXCH.64 URZ, [UR5+0x1b0], UR8 ;  /* 0x0001b00805ff75b2 */ /* 0x0002e20008000100 */
[----:B------:R1:W4:Y:S01]  /*0630*/  SYNCS.EXCH.64 URZ, [UR5+0x8], UR8 ;  /* 0x0000080805ff75b2 */ /* 0x0003220008000100 */
[----:B------:R1:W1:Y:S01]  /*0640*/  SYNCS.EXCH.64 URZ, [UR5+0x1b8], UR8 ;  /* 0x0001b80805ff75b2 */ /* 0x0002620008000100 */
        /* <DEDUP_REMOVED lines=104> */
[----:B--234-:R-:W-:Y:S01]  /*0cd0*/  NOP ;  /* 0x0000000000007918 */ /* 0x01cfe20000000000 */
.L_x_10:
[----:B-1----:R-:W-:Y:S05]  /*0ce0*/  BSYNC.RECONVERGENT B0 ;  /* 0x0000000000007941 */ /* 0x002fea0003800200 */
.L_x_9:
[----:B------:R-:W1:Y:S01]  /*0cf0*/  SHFL.IDX PT, R2, R105, RZ, 0x1f ;  /* 0x00001fff69027589 */ /* 0x000e6200000e0000 */
[----:B------:R-:W-:Y:S01]  /*0d00*/  NOP ;  /* 0x0000000000007918 */ /* 0x000fe20000000000 */
[----:B-1----:R-:W-:-:S13]  /*0d10*/  ISETP.NE.AND P0, PT, R2, 0x1, PT ;  /* 0x000000010200780c */ /* 0x002fda0003f05270 */
[----:B------:R-:W-:Y:S05]  /*0d20*/  @P0 BRA `(.L_x_11) ;  /* 0x0000000000400947 */ /* 0x000fea0003800000 */
[----:B------:R-:W1:Y:S01]  /*0d30*/  S2UR UR7, SR_CgaCtaId ;  /* 0x00000000000779c3 */ /* 0x000e620000008800 */
[----:B------:R-:W-:Y:S01]  /*0d40*/  UMOV UR8, 0x400 ;  /* 0x0000040000087882 */ /* 0x000fe20000000000 */
[----:B------:R-:W-:Y:S01]  /*0d50*/  UMOV UR5, 0x20 ;  /* 0x0000002000057882 */ /* 0x000fe20000000000 */
[----:B------:R-:W-:Y:S01]  /*0d60*/  UMOV UR4, 0x80 ;  /* 0x0000008000047882 */ /* 0x000fe20000000000 */
[----:B------:R-:W-:Y:S01]  /*0d70*/  ELECT P0, URZ, PT ;  /* 0x0000000000ff782f */ /* 0x000fe20003800000 */
[----:B-1----:R-:W-:Y:S02]  /*0d80*/  ULEA UR7, UR7, UR8, 0x18 ;  /* 0x0000000807077291 */ /* 0x002fe4000f8ec0ff */
[----:B------:R-:W-:-:S04]  /*0d90*/  UIADD3 UR8, UPT, UPT, -UR5, 0x100000, URZ ;  /* 0x0010000005087890 */ /* 0x000fc8000fffe1ff */
[----:B------:R-:W-:Y:S02]  /*0da0*/  USHF.L.U32 UR9, UR8, 0xb, URZ ;  /* 0x0000000b08097899 */ /* 0x000fe400080006ff */
[----:B------:R-:W-:Y:S02]  /*0db0*/  USHF.L.U32 UR8, UR8, 0x1, URZ ;  /* 0x0000000108087899 */ /* 0x000fe400080006ff */
[----:B------:R-:W-:-:S04]  /*0dc0*/  UIADD3 UR4, UPT, UPT, -UR4, 0x100000, URZ ;  /* 0x0010000004047890 */ /* 0x000fc8000fffe1ff */
[----:B------:R-:W-:Y:S02]  /*0dd0*/  USHF.L.U32 UR5, UR4, 0xb, URZ ;  /* 0x0000000b04057899 */ /* 0x000fe400080006ff */
[----:B------:R-:W-:Y:S01]  /*0de0*/  USHF.L.U32 UR4, UR4, 0x1, URZ ;  /* 0x0000000104047899 */ /* 0x000fe200080006ff */
[----:B------:R-:W1:Y:S03]  /*0df0*/  FENCE.VIEW.ASYNC.S ;  /* 0x00000000000073c6 */ /* 0x000e660000000000 */
[----:B-1----:R1:W2:Y:S08]  /*0e00*/  SYNCS.EXCH.64 URZ, [UR7+0x360], UR8 ;  /* 0x0003600807ff75b2 */ /* 0x0022b00008000100 */
[----:B------:R1:W3:Y:S01]  /*0e10*/  SYNCS.EXCH.64 URZ, [UR7+0x368], UR4 ;  /* 0x0003680407ff75b2 */ /* 0x0002e20008000100 */
[----:B------:R-:W-:Y:S01]  /*0e20*/  NOP ;  /* 0x0000000000007918 */ /* 0x000fe20000000000 */
.L_x_11:
[----:B------:R-:W4:Y:S01]  /*0e30*/  SHFL.IDX PT, R2, R105, RZ, 0x1f ;  /* 0x00001fff69027589 */ /* 0x000f2200000e0000 */
[----:B------:R-:W-:Y:S01]  /*0e40*/  NOP ;  /* 0x0000000000007918 */ /* 0x000fe20000000000 */
[----:B----4-:R-:W-:-:S13]  /*0e50*/  ISETP.NE.AND P0, PT, R2, 0x3, PT ;  /* 0x000000030200780c */ /* 0x010fda0003f05270 */
[----:B------:R-:W-:Y:S05]  /*0e60*/  @P0 BRA `(.L_x_12) ;  /* 0x0000000000300947 */ /* 0x000fea0003800000 */
[----:B-1----:R-:W1:Y:S01]  /*0e70*/  S2UR UR5, SR_CgaCtaId ;  /* 0x00000000000579c3 */ /* 0x002e620000008800 */
[----:B------:R-:W-:Y:S01]  /*0e80*/  UMOV UR7, 0x400 ;  /* 0x0000040000077882 */ /* 0x000fe20000000000 */
[----:B------:R-:W-:Y:S01]  /*0e90*/  UMOV UR4, 0x20 ;  /* 0x0000002000047882 */ /* 0x000fe20000000000 */
[----:B------:R-:W-:Y:S01]  /*0ea0*/  ELECT P0, URZ, PT ;  /* 0x0000000000ff782f */ /* 0x000fe20003800000 */
[----:B------:R-:W-:-:S04]  /*0eb0*/  UIADD3 UR8, UPT, UPT, -UR4, 0x100000, URZ ;  /* 0x0010000004087890 */ /* 0x000fc8000fffe1ff */
[----:B------:R-:W-:Y:S02]  /*0ec0*/  USHF.L.U32 UR9, UR8, 0xb, URZ ;  /* 0x0000000b08097899 */ /* 0x000fe400080006ff */
[----:B------:R-:W-:Y:S02]  /*0ed0*/  USHF.L.U32 UR8, UR8, 0x1, URZ ;  /* 0x0000000108087899 */ /* 0x000fe400080006ff */
[----:B-1----:R-:W-:Y:S01]  /*0ee0*/  ULEA UR5, UR5, UR7, 0x18 ;  /* 0x0000000705057291 */ /* 0x002fe2000f8ec0ff */
[----:B------:R-:W1:Y:S11]  /*0ef0*/  FENCE.VIEW.ASYNC.S ;  /* 0x00000000000073c6 */ /* 0x000e760000000000 */
[----:B-1----:R4:W1:Y:S01]  /*0f00*/  SYNCS.EXCH.64 URZ, [UR5+0x370], UR8 ;  /* 0x0003700805ff75b2 */ /* 0x0028620008000100 */
[----:B------:R4:W1:Y:S02]  /*0f10*/  SYNCS.EXCH.64 URZ, [UR5+0x378], UR8 ;  /* 0x0003780805ff75b2 */ /* 0x0008640008000100 */
[----:B----4-:R-:W-:Y:S01]  /*0f20*/  NOP ;  /* 0x0000000000007918 */ /* 0x010fe20000000000 */
.L_x_12:
[----:B------:R-:W4:Y:S01]  /*0f30*/  SHFL.IDX PT, R2, R105, RZ, 0x1f ;  /* 0x00001fff69027589 */ /* 0x000f2200000e0000 */
[----:B------:R-:W-:Y:S01]  /*0f40*/  NOP ;  /* 0x0000000000007918 */ /* 0x000fe20000000000 */
[----:B----4-:R-:W-:-:S13]  /*0f50*/  ISETP.NE.AND P0, PT, R2, 0x4, PT ;  /* 0x000000040200780c */ /* 0x010fda0003f05270 */
[----:B------:R-:W-:Y:S05]  /*0f60*/  @P0 BRA `(.L_x_13) ;  /* 0x0000000000440947 */ /* 0x000fea0003800000 */
[----:B-1----:R-:W1:Y:S01]  /*0f70*/  S2UR UR5, SR_CgaCtaId ;  /* 0x00000000000579c3 */ /* 0x002e620000008800 */
[----:B------:R-:W-:Y:S01]  /*0f80*/  UMOV UR8, 0x100 ;  /* 0x0000010000087882 */ /* 0x000fe20000000000 */
[----:B------:R-:W-:Y:S01]  /*0f90*/  UMOV UR7, 0x400 ;  /* 0x0000040000077882 */ /* 0x000fe20000000000 */
[----:B------:R-:W-:Y:S01]  /*0fa0*/  USEL UR8, UR8, 0xe0, UP1 ;  /* 0x000000e008087887 */ /* 0x000fe20008800000 */
[----:B------:R-:W-:Y:S01]  /*0fb0*/  UMOV UR4, 0x1 ;  /* 0x0000000100047882 */ /* 0x000fe20000000000 */
[----:B------:R-:W-:Y:S01]  /*0fc0*/  ELECT P0, URZ, PT ;  /* 0x0000000000ff782f */ /* 0x000fe20003800000 */
[----:B------:R-:W-:-:S04]  /*0fd0*/  UIADD3 UR10, UPT, UPT, -UR4, 0x100000, URZ ;  /* 0x00100000040a7890 */ /* 0x000fc8000fffe1ff */
[----:B------:R-:W-:Y:S02]  /*0fe0*/  USHF.L.U32 UR11, UR10, 0xb, URZ ;  /* 0x0000000b0a0b7899 */ /* 0x000fe400080006ff */
[----:B------:R-:W-:Y:S02]  /*0ff0*/  USHF.L.U32 UR10, UR10, 0x1, URZ ;  /* 0x000000010a0a7899 */ /* 0x000fe400080006ff */
        /* <DEDUP_REMOVED lines=8> */
.L_x_13:
[----:B------:R-:W4:Y:S01]  /*1080*/  SHFL.IDX PT, R2, R105, RZ, 0x1f ;  /* 0x00001fff69027589 */ /* 0x000f2200000e0000 */
[----:B------:R-:W-:Y:S01]  /*1090*/  NOP ;  /* 0x0000000000007918 */ /* 0x000fe20000000000 */
[----:B----4-:R-:W-:-:S13]  /*10a0*/  ISETP.NE.AND P0, PT, R2, 0x5, PT ;  /* 0x000000050200780c */ /* 0x010fda0003f05270 */
[----:B------:R-:W-:Y:S05]  /*10b0*/  @P0 BRA `(.L_x_14) ;  /* 0x0000000000480947 */ /* 0x000fea0003800000 */
[----:B-1----:R-:W1:Y:S01]  /*10c0*/  S2UR UR7, SR_CgaCtaId ;  /* 0x00000000000779c3 */ /* 0x002e620000008800 */
        /* <DEDUP_REMOVED lines=12> */
[----:B-1----:R4:W1:Y:S08]  /*1190*/  SYNCS.EXCH.64 URZ, [UR7+0x390], UR8 ;  /* 0x0003900807ff75b2 */ /* 0x0028700008000100 */
[----:B------:R4:W1:Y:S01]  /*11a0*/  SYNCS.EXCH.64 URZ, [UR7+0x3a0], UR4 ;  /* 0x0003a00407ff75b2 */ /* 0x0008620008000100 */
[----:B------:R4:W1:Y:S01]  /*11b0*/  SYNCS.EXCH.64 URZ, [UR7+0x398], UR8 ;  /* 0x0003980807ff75b2 */ /* 0x0008620008000100 */
[----:B------:R4:W1:Y:S02]  /*11c0*/  SYNCS.EXCH.64 URZ, [UR7+0x3a8], UR4 ;  /* 0x0003a80407ff75b2 */ /* 0x0008640008000100 */
[----:B----4-:R-:W-:Y:S01]  /*11d0*/  NOP ;  /* 0x0000000000007918 */ /* 0x010fe20000000000 */
.L_x_14:
[----:B-1----:R-:W1:Y:S01]  /*11e0*/  S2UR UR8, SR_CTAID.X ;  /* 0x00000000000879c3 */ /* 0x002e620000002500 */
[----:B------:R-:W-:-:S05]  /*11f0*/  CS2R.32 R95, SR_CgaSize ;  /* 0x00000000005f7805 */ /* 0x000fca0000008a00 */
[----:B------:R-:W-:-:S05]  /*1200*/  IMAD R95, R95, -0xa0, RZ ;  /* 0xffffff605f5f7824 */ /* 0x000fca00078e02ff */
[----:B------:R-:W-:-:S14]  /*1210*/  R2UR UR7, R95 ;  /* 0x000000005f0772ca */ /* 0x000fdc00000e0000 */
[----:B------:R-:W4:Y:S01]  /*1220*/  LDCU UR7, c[0x0][UR7+0x2b0] ;  /* 0x00005600070777ac */ /* 0x000f220008000800 */
[----:B------:R-:W1:Y:S01]  /*1230*/  S2R R19, SR_CTAID.Z ;  /* 0x0000000000137919 */ /* 0x000e620000002700 */
[----:B------:R-:W-:Y:S01]  /*1240*/  NOP ;  /* 0x0000000000007918 */ /* 0x000fe20000000000 */
[----:B------:R-:W-:-:S05]  /*1250*/  CS2R.32 R95, SR_CgaSize ;  /* 0x00000000005f7805 */ /* 0x000fca0000008a00 */
[----:B------:R-:W-:-:S05]  /*1260*/  IMAD R95, R95, -0xa0, RZ ;  /* 0xffffff605f5f7824 */ /* 0x000fca00078e02ff */
[----:B------:R-:W-:-:S14]  /*1270*/  R2UR UR4, R95 ;  /* 0x000000005f0472ca */ /* 0x000fdc00000e0000 */
[----:B------:R-:W2:Y:S01]  /*1280*/  LDCU UR4, c[0x0][UR4+0x2b4] ;  /* 0x00005680040477ac */ /* 0x000ea20008000800 */
[----:B------:R-:W3:Y:S08]  /*1290*/  S2UR UR5, SR_CTAID.Y ;  /* 0x00000000000579c3 */ /* 0x000ef00000002600 */
[----:B------:R-:W2:Y:S01]  /*12a0*/  LDC R9, c[0x0][0xb24] ;  /* 0x0002c900ff097b82 */ /* 0x000ea20000000800 */
[----:B-1----:R-:W-:-:S02]  /*12b0*/  I2FP.F32.U32 R5, UR8 ;  /* 0x0000000800057c45 */ /* 0x002fc40008201000 */
[----:B------:R-:W-:-:S05]  /*12c0*/  CS2R.32 R3, SR_CgaSize ;  /* 0x0000000000037805 */ /* 0x000fca0000008a00 */
[----:B------:R-:W-:-:S06]  /*12d0*/  IMAD R3, R3, -0xa0, RZ ;  /* 0xffffff6003037824 */ /* 0x000fcc00078e02ff */
[----:B------:R-:W1:Y:S01]  /*12e0*/  LDC R3, c[0x0][R3+0x2a0] ;  /* 0x0000a80003037b82 */ /* 0x000e620000000800 */
[----:B------:R-:W-:Y:S01]  /*12f0*/  MOV R95, UR8 ;  /* 0x00000008005f7c02 */ /* 0x000fe20008000f00 */
[----:B----4-:R-:W-:Y:S01]  /*1300*/  FMUL R5, R5, UR7 ;  /* 0x0000000705057c20 */ /* 0x010fe20008400000 */
[----:B---3--:R-:W-:Y:S02]  /*1310*/  I2FP.F32.U32 R4, UR5 ;  /* 0x0000000500047c45 */ /* 0x008fe40008201000 */
[----:B------:R-:W-:-:S05]  /*1320*/  CS2R.32 R2, SR_CgaSize ;  /* 0x0000000000027805 */ /* 0x000fca0000008a00 */
[----:B------:R-:W-:-:S06]  /*1330*/  IMAD R2, R2, -0xa0, RZ ;  /* 0xffffff6002027824 */ /* 0x000fcc00078e02ff */
[----:B------:R-:W3:Y:S01]  /*1340*/  LDC R2, c[0x0][R2+0x2a4] ;  /* 0x0000a90002027b82 */ /* 0x000ee20000000800 */
[----:B------:R-:W4:Y:S01]  /*1350*/  F2I.U32.TRUNC.NTZ R92, R5 ;  /* 0x00000005005c7305 */ /* 0x000f22000020f000 */
[----:B------:R-:W-:Y:S01]  /*1360*/  MOV R93, UR5 ;  /* 0x00000005005d7c02 */ /* 0x000fe20008000f00 */
[----:B--2---:R-:W-:-:S05]  /*1370*/  FMUL R4, R4, UR4 ;  /* 0x0000000404047c20 */ /* 0x004fca0008400000 */
[----:B------:R-:W-:Y:S01]  /*1380*/  BAR.SYNC.DEFER_BLOCKING 0x0 ;  /* 0x0000000000007b1d */ /* 0x000fe20000010000 */
[----:B------:R-:W-:-:S05]  /*1390*/  ISETP.GE.AND P0, PT, R9, 0x1, PT ;  /* 0x000000010900780c */ /* 0x000fca0003f06270 */
[----:B------:R-:W2:Y:S01]  /*13a0*/  F2I.U32.TRUNC.NTZ R79, R4 ;  /* 0x00000004004f7305 */ /* 0x000ea2000020f000 */
[----:B----4-:R-:W-:-:S05]  /*13b0*/  IADD3 R92, PT, PT, -R92, RZ, RZ ;  /* 0x000000ff5c5c7210 */ /* 0x010fca0007ffe1ff */
[----:B-1----:R-:W-:Y:S01]  /*13c0*/  IMAD R92, R3, R92, UR8 ;  /* 0x00000008035c7e24 */ /* 0x002fe2000f8e025c */
[----:B--2---:R-:W-:-:S05]  /*13d0*/  IADD3 R79, PT, PT, -R79, RZ, RZ ;  /* 0x000000ff4f4f7210 */ /* 0x004fca0007ffe1ff */
[----:B---3--:R-:W-:Y:S01]  /*13e0*/  IMAD R79, R2, R79, UR5 ;  /* 0x00000005024f7e24 */ /* 0x008fe2000f8e024f */
[----:B------:R-:W-:Y:S06]  /*13f0*/  @!P0 BRA `(.L_x_15) ;  /* 0x0000000000b88947 */ /* 0x000fec0003800000 */
[----:B------:R-:W1:Y:S01]  /*1400*/  LDC.64 R4, c[0x0][0xb18] ;  /* 0x0002c600ff047b82 */ /* 0x000e620000000a00 */
[----:B------:R-:W-:-:S07]  /*1410*/  ISETP.NE.AND P0, PT, R9, 0x1, PT ;  /* 0x000000010900780c */ /* 0x000fce0003f05270 */
[----:B------:R-:W2:Y:S08]  /*1420*/  LDC R10, c[0x0][0xb0c] ;  /* 0x0002c300ff0a7b82 */ /* 0x000eb00000000800 */
[----:B------:R-:W3:Y:S08]  /*1430*/  LDC R11, c[0x0][0x370] ;  /* 0x0000dc00ff0b7b82 */ /* 0x000ef00000000800 */
[----:B------:R-:W4:Y:S01]  /*1440*/  LDC R12, c[0x0][0x374] ;  /* 0x0000dd00ff0c7b82 */ /* 0x000f220000000800 */
[----:B-1----:R-:W-:-:S07]  /*1450*/  ISETP.NE.AND P1, PT, R4, 0x1, PT ;  /* 0x000000010400780c */ /* 0x002fce0003f25270 */
[----:B------:R-:W3:Y:S01]  /*1460*/  LDC.64 R6, c[0x0][0xb10] ;  /* 0x0002c400ff067b82 */ /* 0x000ee20000000a00 */
[----:B--2---:R-:W-:-:S07]  /*1470*/  ISETP.NE.AND P3, PT, R10, 0x1, PT ;  /* 0x000000010a00780c */ /* 0x004fce0003f65270 */
[----:B------:R-:W1:Y:S08]  /*1480*/  LDC R8, c[0x0][0xb20] ;  /* 0x0002c800ff087b82 */ /* 0x000e700000000800 */
[----:B------:R-:W2:Y:S01]  /*1490*/  LDC.64 R2, c[0x0][0xb28] ;  /* 0x0002ca00ff027b82 */ /* 0x000ea20000000a00 */
[----:B----4-:R-:W-:-:S04]  /*14a0*/  IMAD.HI.U32 R13, R12, R5, RZ ;  /* 0x000000050c0d7227 */ /* 0x010fc800078e00ff */
[----:B------:R-:W-:-:S04]  /*14b0*/  IMAD.HI.U32 R5, R93, R5, RZ ;  /* 0x000000055d057227 */ /* 0x000fc800078e00ff */
[----:B---3--:R-:W-:-:S04]  /*14c0*/  IMAD.HI.U32 R14, R11, R6, RZ ;  /* 0x000000060b0e7227 */ /* 0x008fc800078e00ff */
[----:B------:R-:W-:Y:S01]  /*14d0*/  IMAD.HI.U32 R16, R95, R6, RZ ;  /* 0x000000065f107227 */ /* 0x000fe200078e00ff */
[-C--:B------:R-:W-:Y:S02]  /*14e0*/  @P3 SHF.R.U32.HI R11, RZ, R7.reuse, R14 ;  /* 0x00000007ff0b3219 */ /* 0x080fe4000001160e */
[-C--:B-1----:R-:W-:Y:S02]  /*14f0*/  @P1 SHF.R.U32.HI R12, RZ, R8.reuse, R13 ;  /* 0x00000008ff0c1219 */ /* 0x082fe4000001160d */
[----:B------:R-:W-:Y:S02]  /*1500*/  SHF.R.U32.HI R8, RZ, R8, R5 ;  /* 0x00000008ff087219 */ /* 0x000fe40000011605 */
[----:B------:R-:W-:Y:S02]  /*1510*/  SHF.R.U32.HI R16, RZ, R7, R16 ;  /* 0x00000007ff107219 */ /* 0x000fe40000011610 */
[----:B------:R-:W-:Y:S01]  /*1520*/  SEL R5, R93, R8, !P1 ;  /* 0x000000085d057207 */ /* 0x000fe20004800000 */
[----:B--2---:R-:W-:Y:S01]  /*1530*/  IMAD.HI.U32 R14, R12, R2, RZ ;  /* 0x000000020c0e7227 */ /* 0x004fe200078e00ff */
[----:B------:R-:W-:-:S03]  /*1540*/  SEL R7, R95, R16, !P3 ;  /* 0x000000105f077207 */ /* 0x000fc60005800000 */
[----:B------:R-:W-:Y:S01]  /*1550*/  IMAD.HI.U32 R6, R11, R2, RZ ;  /* 0x000000020b067227 */ /* 0x000fe200078e00ff */
[----:B------:R-:W-:-:S04]  /*1560*/  @P0 SHF.R.U32.HI R12, RZ, R3, R14 ;  /* 0x00000003ff0c0219 */ /* 0x000fc8000001160e */
[----:B------:R-:W-:Y:S01]  /*1570*/  @P0 SHF.R.U32.HI R11, RZ, R3, R6 ;  /* 0x00000003ff0b0219 */ /* 0x000fe20000011606 */
[----:B------:R-:W-:-:S04]  /*1580*/  IMAD R12, R12, R9, RZ ;  /* 0x000000090c0c7224 */ /* 0x000fc800078e02ff */
[----:B------:R-:W-:Y:S01]  /*1590*/  IMAD R6, R11, R9, RZ ;  /* 0x000000090b067224 */ /* 0x000fe200078e02ff */
[----:B------:R-:W-:-:S04]  /*15a0*/  ISETP.GE.AND P1, PT, R5, R12, PT ;  /* 0x0000000c0500720c */ /* 0x000fc80003f26270 */
[----:B------:R-:W-:Y:S01]  /*15b0*/  ISETP.GE.OR P1, PT, R7, R6, P1 ;  /* 0x000000060700720c */ /* 0x000fe20000f26670 */
[----:B------:R-:W-:-:S05]  /*15c0*/  IMAD.HI.U32 R6, R5, R2, RZ ;  /* 0x0000000205067227 */ /* 0x000fca00078e00ff */
[----:B------:R-:W-:-:S04]  /*15d0*/  SHF.R.U32.HI R6, RZ, R3, R6 ;  /* 0x00000003ff067219 */ /* 0x000fc80000011606 */
[----:B------:R-:W-:-:S03]  /*15e0*/  SEL R6, R5, R6, !P0 ;  /* 0x0000000605067207 */ /* 0x000fc60004000000 */
[----:B------:R-:W-:Y:S01]  /*15f0*/  @!P1 IMAD.HI.U32 R8, R7, R2, RZ ;  /* 0x0000000207089227 */ /* 0x000fe200078e00ff */
[----:B------:R-:W-:-:S04]  /*1600*/  IADD3 R2, PT, PT, -R6, RZ, RZ ;  /* 0x000000ff06027210 */ /* 0x000fc80007ffe1ff */
[----:B------:R-:W-:Y:S01]  /*1610*/  @!P1 SHF.R.U32.HI R8, RZ, R3, R8 ;  /* 0x00000003ff089219 */ /* 0x000fe20000011608 */
[----:B------:R-:W-:-:S03]  /*1620*/  IMAD R2, R9, R2, R5 ;  /* 0x0000000209027224 */ /* 0x000fc600078e0205 */
[----:B------:R-:W-:Y:S02]  /*1630*/  @!P1 SEL R3, R7, R8, !P0 ;  /* 0x0000000807039207 */ /* 0x000fe40004000000 */
[----:B------:R-:W-:-:S03]  /*1640*/  IADD3 R8, PT, PT, -R5, RZ, RZ ;  /* 0x000000ff05087210 */ /* 0x000fc60007ffe1ff */
[--C-:B------:R-:W-:Y:S02]  /*1650*/  @!P1 IMAD.IADD R6, R6, 0x1, -R3.reuse ;  /* 0x0000000106069824 */ /* 0x100fe400078e0a03 */
[----:B------:R-:W-:Y:S01]  /*1660*/  @!P1 IMAD R3, R2, R11, R3 ;  /* 0x0000000b02039224 */ /* 0x000fe200078e0203 */
[----:B------:R-:W-:Y:S01]  /*1670*/  IADD3 R2, PT, PT, -R7, RZ, RZ ;  /* 0x000000ff07027210 */ /* 0x000fe20007ffe1ff */
[----:B------:R-:W-:Y:S02]  /*1680*/  @!P1 IMAD R5, R6, R9, R7 ;  /* 0x0000000906059224 */ /* 0x000fe400078e0207 */
[----:B------:R-:W-:Y:S02]  /*1690*/  IMAD R8, R4, R8, R93 ;  /* 0x0000000804087224 */ /* 0x000fe400078e025d */
[----:B------:R-:W-:Y:S02]  /*16a0*/  @!P1 IMAD.MOV.U32 R7, RZ, RZ, R3 ;  /* 0x000000ffff079224 */ /* 0x000fe400078e0003 */
[----:B------:R-:W-:-:S02]  /*16b0*/  IMAD R2, R10, R2, R95 ;  /* 0x000000020a027224 */ /* 0x000fc400078e025f */
[----:B------:R-:W-:Y:S02]  /*16c0*/  IMAD R93, R5, R4, R8 ;  /* 0x00000004055d7224 */ /* 0x000fe400078e0208 */
[----:B------:R-:W-:Y:S02]  /*16d0*/  IMAD R95, R7, R10, R2 ;  /* 0x0000000a075f7224 */ /* 0x000fe400078e0202 */
.L_x_15:
[----:B------:R-:W1:Y:S01]  /*16e0*/  LDCU UR4, c[0x0][0xb30] ;  /* 0x00016600ff0477ac */ /* 0x000e620008000800 */
[----:B------:R-:W2:Y:S08]  /*16f0*/  S2UR UR48, SR_CgaCtaId ;  /* 0x00000000003079c3 */ /* 0x000eb00000008800 */
[----:B------:R-:W3:Y:S01]  /*1700*/  LDC R40, c[0x0][0xb24] ;  /* 0x0002c900ff287b82 */ /* 0x000ee20000000800 */
[----:B-1----:R-:W-:-:S09]  /*1710*/  UISETP.NE.AND UP0, UPT, UR4, 0x1, UPT ;  /* 0x000000010400788c */ /* 0x002fd2000bf05270 */
[----:B--2---:R-:W-:Y:S05]  /*1720*/  BRA.U UP0, `(.L_x_16) ;  /* 0x0000000100407547 */ /* 0x004fea000b800000 */
[----:B------:R-:W1:Y:S08]  /*1730*/  LDC.64 R4, c[0x0][0xb10] ;  /* 0x0002c400ff047b82 */ /* 0x000e700000000a00 */
[----:B------:R-:W2:Y:S08]  /*1740*/  LDC.64 R2, c[0x0][0xb18] ;  /* 0x0002c600ff027b82 */ /* 0x000eb00000000a00 */
[----:B------:R-:W4:Y:S08]  /*1750*/  LDC R6, c[0x0][0xb20] ;  /* 0x0002c800ff067b82 */ /* 0x000f300000000800 */
[----:B------:R-:W3:Y:S01]  /*1760*/  LDC R8, c[0x0][0xb0c] ;  /* 0x0002c300ff087b82 */ /* 0x000ee20000000800 */
[----:B-1----:R-:W-:-:S05]  /*1770*/  IMAD.HI.U32 R4, R95, R4, RZ ;  /* 0x000000045f047227 */ /* 0x002fca00078e00ff */
[----:B------:R-:W-:Y:S01]  /*1780*/  SHF.R.U32.HI R4, RZ, R5, R4 ;  /* 0x00000005ff047219 */ /* 0x000fe20000011604 */
[----:B--2---:R-:W-:Y:S01]  /*1790*/  IMAD.HI.U32 R3, R93, R3, RZ ;  /* 0x000000035d037227 */ /* 0x004fe200078e00ff */
[----:B------:R-:W-:-:S04]  /*17a0*/  ISETP.NE.AND P0, PT, R2, 0x1, PT ;  /* 0x000000010200780c */ /* 0x000fc80003f05270 */
[----:B----4-:R-:W-:-:S04]  /*17b0*/  SHF.R.U32.HI R6, RZ, R6, R3 ;  /* 0x00000006ff067219 */ /* 0x010fc80000011603 */
[----:B------:R-:W-:Y:S02]  /*17c0*/  SEL R3, R93, R6, !P0 ;  /* 0x000000065d037207 */ /* 0x000fe40004000000 */
[----:B---3--:R-:W-:-:S04]  /*17d0*/  ISETP.NE.AND P1, PT, R8, 0x1, PT ;  /* 0x000000010800780c */ /* 0x008fc80003f25270 */
[----:B------:R-:W-:-:S05]  /*17e0*/  SEL R4, R95, R4, !P1 ;  /* 0x000000045f047207 */ /* 0x000fca0004800000 */
[----:B------:R-:W-:Y:S02]  /*17f0*/  IMAD.IADD R5, R3, 0x1, -R4 ;  /* 0x0000000103057824 */ /* 0x000fe400078e0a04 */
[----:B------:R-:W-:Y:S02]  /*1800*/  IMAD.IADD R3, R4, 0x1, -R3 ;  /* 0x0000000104037824 */ /* 0x000fe400078e0a03 */
[----:B------:R-:W-:Y:S02]  /*1810*/  IMAD R95, R5, R8, R95 ;  /* 0x00000008055f7224 */ /* 0x000fe400078e025f */
[----:B------:R-:W-:-:S07]  /*1820*/  IMAD R93, R3, R2, R93 ;  /* 0x00000002035d7224 */ /* 0x000fce00078e025d */
.L_x_16:
[----:B------:R-:W-:Y:S01]  /*1830*/  BAR.SYNC.DEFER_BLOCKING 0x0 ;  /* 0x0000000000007b1d */ /* 0x000fe20000010000 */
[----:B------:R-:W-:Y:S01]  /*1840*/  UISETP.NE.AND UP0, UPT, UR6, 0x2, UPT ;  /* 0x000000020600788c */ /* 0x000fe2000bf05270 */
[----:B------:R-:W-:Y:S02]  /*1850*/  ISETP.NE.OR P0, PT, R0, 0x2, !P2 ;  /* 0x000000020000780c */ /* 0x000fe40005705670 */
[----:B------:R-:W-:-:S06]  /*1860*/  LOP3.LUT R2, R99, 0x1f, RZ, 0xc0, !PT ;  /* 0x0000001f63027812 */ /* 0x000fcc00078ec0ff */
[----:B------:R-:W-:Y:S05]  /*1870*/  BRA.U UP0, `(.L_x_17) ;  /* 0x0000003500747547 */ /* 0x000fea000b800000 */
[----:B------:R-:W1:Y:S01]  /*1880*/  LDCU UR6, c[0x0][0x388] ;  /* 0x00007100ff0677ac */ /* 0x000e620008000800 */
[----:B------:R-:W2:Y:S01]  /*1890*/  LDC R11, c[0x0][0x370] ;  /* 0x0000dc00ff0b7b82 */ /* 0x000ea20000000800 */
[----:B------:R-:W-:Y:S01]  /*18a0*/  PLOP3.LUT P1, PT, PT, PT, UP1, 0x80, 0x8 ;  /* 0x000000000008781c */ /* 0x000fe20003f2f018 */
[----:B------:R-:W-:Y:S01]  /*18b0*/  IMAD.MOV.U32 R12, RZ, RZ, RZ ;  /* 0x000000ffff0c7224 */ /* 0x000fe200078e00ff */
[----:B------:R-:W4:Y:S01]  /*18c0*/  LDCU UR4, c[0x0][0x38c] ;  /* 0x00007180ff0477ac */ /* 0x000f220008000800 */
[----:B------:R-:W-:Y:S02]  /*18d0*/  ISETP.EQ.OR P5, PT, R2, RZ, P0 ;  /* 0x000000ff0200720c */ /* 0x000fe400007a2670 */
[----:B------:R-:W-:Y:S01]  /*18e0*/  PLOP3.LUT P1, PT, P1, PT, PT, 0x8, 0x80 ;  /* 0x000000000080781c */ /* 0x000fe20000f2e170 */
[----:B------:R-:W3:Y:S01]  /*18f0*/  LDCU UR35, c[0x0][0x390] ;  /* 0x00007200ff2377ac */ /* 0x000ee20008000800 */
[----:B------:R-:W2:Y:S01]  /*1900*/  LDC R0, c[0x0][0x374] ;  /* 0x0000dd00ff007b82 */ /* 0x000ea20000000800 */
[----:B------:R-:W2:Y:S01]  /*1910*/  LDCU.64 UR36, c[0x0][0x348] ;  /* 0x00006900ff2477ac */ /* 0x000ea20008000a00 */
[----:B------:R-:W-:Y:S01]  /*1920*/  UMOV UR33, 0x1 ;  /* 0x0000000100217882 */ /* 0x000fe20000000000 */
[----:B------:R-:W-:Y:S01]  /*1930*/  UMOV UR32, URZ ;  /* 0x000000ff00207c82 */ /* 0x000fe20008000000 */
[----:B-1----:R-:W-:Y:S01]  /*1940*/  UIADD3 UR6, UPT, UPT, UR6, 0x1f, URZ ;  /* 0x0000001f06067890 */ /* 0x002fe2000fffe0ff */
[----:B------:R-:W-:Y:S01]  /*1950*/  UMOV UR20, URZ ;  /* 0x000000ff00147c82 */ /* 0x000fe20008000000 */
[----:B------:R-:W-:-:S02]  /*1960*/  UMOV UR31, URZ ;  /* 0x000000ff001f7c82 */ /* 0x000fc40008000000 */
[----:B------:R-:W-:-:S04]  /*1970*/  USHF.R.S32.HI UR5, URZ, 0x1f, UR6 ;  /* 0x0000001fff057899 */ /* 0x000fc80008011406 */
[----:B------:R-:W-:-:S04]  /*1980*/  ULEA.HI UR5, UR5, UR6, URZ, 0x5 ;  /* 0x0000000605057291 */ /* 0x000fc8000f8f28ff */
[----:B------:R-:W-:-:S04]  /*1990*/  USHF.R.S32.HI UR5, URZ, 0x5, UR5 ;  /* 0x00000005ff057899 */ /* 0x000fc80008011405 */
[----:B----4-:R-:W-:-:S04]  /*19a0*/  UIMAD UR4, UR5, UR4, URZ ;  /* 0x00000004050472a4 */ /* 0x010fc8000f8e02ff */
[----:B---3--:R-:W-:-:S04]  /*19b0*/  UIMAD UR35, UR4, UR35, URZ ;  /* 0x00000023042372a4 */ /* 0x008fc8000f8e02ff */
[----:B------:R-:W-:Y:S02]  /*19c0*/  UISETP.NE.AND UP2, UPT, UR35, URZ, UPT ;  /* 0x000000ff2300728c */ /* 0x000fe4000bf45270 */
[----:B------:R-:W-:-:S04]  /*19d0*/  UISETP.LT.U32.AND UP0, UPT, UR35, 0x36, UPT ;  /* 0x000000362300788c */ /* 0x000fc8000bf01070 */
[----:B------:R-:W-:-:S04]  /*19e0*/  USEL UR34, UR35, 0x36, UP0 ;  /* 0x0000003623227887 */ /* 0x000fc80008000000 */
[----:B------:R-:W-:Y:S02]  /*19f0*/  UIADD3 UR23, UPT, UPT, UR34, -0x1, URZ ;  /* 0xffffffff22177890 */ /* 0x000fe4000fffe0ff */
[----:B------:R-:W-:Y:S02]  /*1a00*/  @!UP2 UIADD3 UR23, UPT, UPT, UR34, URZ, URZ ;  /* 0x000000ff2217a290 */ /* 0x000fe4000fffe0ff */
[----:B------:R-:W-:Y:S02]  /*1a10*/  UIADD3 UR34, UPT, UPT, UR35, -UR34, URZ ;  /* 0x8000002223227290 */ /* 0x000fe4000fffe0ff */
[----:B--2---:R-:W-:-:S12]  /*1a20*/  UIADD3 UR23, UPT, UPT, UR23, 0x1, URZ ;  /* 0x0000000117177890 */ /* 0x004fd8000fffe0ff */
.L_x_33:
[----:B------:R-:W1:Y:S01]  /*1a30*/  S2UR UR22, SR_CgaCtaId ;  /* 0x00000000001679c3 */ /* 0x000e620000008800 */
[----:B------:R-:W-:Y:S01]  /*1a40*/  UMOV UR4, 0x400 ;  /* 0x0000040000047882 */ /* 0x000fe20000000000 */
[----:B------:R-:W-:Y:S01]  /*1a50*/  IMAD.U32 R2, RZ, RZ, UR33 ;  /* 0x00000021ff027e24 */ /* 0x000fe2000f8e00ff */
[----:B------:R-:W-:Y:S01]  /*1a60*/  UISETP.NE.AND UP0, UPT, UR35, URZ, UPT ;  /* 0x000000ff2300728c */ /* 0x000fe2000bf05270 */
[----:B------:R-:W-:Y:S01]  /*1a70*/  R2UR UR27, R93 ;  /* 0x000000005d1b72ca */ /* 0x000fe200000e0000 */
[----:B------:R-:W-:Y:S01]  /*1a80*/  IMAD.SHL.U32 R95, R95, 0x40, RZ ;  /* 0x000000405f5f7824 */ /* 0x000fe200078e00ff */
[----:B------:R-:W-:Y:S01]  /*1a90*/  UMOV UR30, URZ ;  /* 0x000000ff001e7c82 */ /* 0x000fe20008000000 */
[----:B------:R-:W-:Y:S01]  /*1aa0*/  SHF.L.U32 R2, R2, 0x1f, RZ ;  /* 0x0000001f02027819 */ /* 0x000fe200000006ff */
[----:B------:R-:W-:Y:S01]  /*1ab0*/  UMOV UR29, URZ ;  /* 0x000000ff001d7c82 */ /* 0x000fe20008000000 */
[----:B------:R-:W-:-:S08]  /*1ac0*/  UMOV UR28, URZ ;  /* 0x000000ff001c7c82 */ /* 0x000fd00008000000 */
[----:B------:R-:W-:Y:S02]  /*1ad0*/  USHF.L.U32 UR27, UR27, 0x6, URZ ;  /* 0x000000061b1b7899 */ /* 0x000fe400080006ff */
[----:B-1----:R-:W-:-:S04]  /*1ae0*/  ULEA UR22, UR22, UR4, 0x18 ;  /* 0x0000000416167291 */ /* 0x002fc8000f8ec0ff */
[----:B------:R-:W-:-:S09]  /*1af0*/  ULEA UR4, UR32, UR22, 0x3 ;  /* 0x0000001620047291 */ /* 0x000fd2000f8e18ff */
[----:B--2---:R1:W2:Y:S01]  /*1b00*/  SYNCS.PHASECHK.TRANS64.TRYWAIT P3, [UR4+0x1b0], R2 ;  /* 0x0001b002ff0075a7 */ /* 0x0042a20008061104 */
[----:B---3--:R-:W-:Y:S05]  /*1b10*/  BRA.U !UP0, `(.L_x_18) ;  /* 0x0000000508687547 */ /* 0x008fea000b800000 */
[----:B------:R-:W3:Y:S01]  /*1b20*/  LDC.64 R8, c[0x0][0x480] ;  /* 0x00012000ff087b82 */ /* 0x000ee20000000a00 */
[----:B------:R-:W4:Y:S01]  /*1b30*/  LDCU UR16, c[0x0][0x390] ;  /* 0x00007200ff1077ac */ /* 0x000f220008000800 */
[----:B------:R-:W2:Y:S06]  /*1b40*/  LDCU UR17, c[0x0][0x38c] ;  /* 0x00007180ff1177ac */ /* 0x000eac0008000800 */
[----:B------:R-:W4:Y:S01]  /*1b50*/  LDC.64 R6, c[0x0][0x488] ;  /* 0x00012200ff067b82 */ /* 0x000f220000000a00 */
[----:B------:R-:W2:Y:S01]  /*1b60*/  LDCU.64 UR14, c[0x0][0x4b8] ;  /* 0x00009700ff0e77ac */ /* 0x000ea20008000a00 */
[----:B------:R-:W-:Y:S01]  /*1b70*/  UIADD3 UR31, UPT, UPT, UR23, UR20, URZ ;  /* 0x00000014171f7290 */ /* 0x000fe2000fffe0ff */
[----:B------:R-:W-:-:S05]  /*1b80*/  UMOV UR30, URZ ;  /* 0x000000ff001e7c82 */ /* 0x000fca0008000000 */
[----:B-1----:R-:W1:Y:S01]  /*1b90*/  LDC.64 R2, c[0x0][0x490] ;  /* 0x00012400ff027b82 */ /* 0x002e620000000a00 */
[----:B------:R-:W-:Y:S01]  /*1ba0*/  UMOV UR18, UR32 ;  /* 0x0000002000127c82 */ /* 0x000fe20008000000 */
[----:B------:R-:W-:Y:S01]  /*1bb0*/  UMOV UR28, URZ ;  /* 0x000000ff001c7c82 */ /* 0x000fe20008000000 */
[----:B------:R-:W-:Y:S01]  /*1bc0*/  UMOV UR29, URZ ;  /* 0x000000ff001d7c82 */ /* 0x000fe20008000000 */
[----:B---3--:R-:W-:Y:S01]  /*1bd0*/  IMAD.HI.U32 R9, R95, R9, RZ ;  /* 0x000000095f097227 */ /* 0x008fe200078e00ff */
[----:B------:R-:W-:-:S03]  /*1be0*/  ISETP.NE.AND P2, PT, R8, 0x1, PT ;  /* 0x000000010800780c */ /* 0x000fc60003f45270 */
[----:B------:R-:W3:Y:S01]  /*1bf0*/  LDC.64 R4, c[0x0][0x4b0] ;  /* 0x00012c00ff047b82 */ /* 0x000ee20000000a00 */
[----:B----4-:R-:W-:-:S04]  /*1c00*/  SHF.R.U32.HI R6, RZ, R6, R9 ;  /* 0x00000006ff067219 */ /* 0x010fc80000011609 */
[----:B------:R-:W-:Y:S02]  /*1c10*/  SEL R6, R95, R6, !P2 ;  /* 0x000000065f067207 */ /* 0x000fe40005000000 */
[----:B------:R-:W-:Y:S02]  /*1c20*/  ISETP.NE.AND P2, PT, R7, 0x1, PT ;  /* 0x000000010700780c */ /* 0x000fe40003f45270 */
[C---:B------:R-:W-:Y:S01]  /*1c30*/  R2UR UR4, R6.reuse ;  /* 0x00000000060472ca */ /* 0x040fe200000e0000 */
[----:B-1----:R-:W-:-:S04]  /*1c40*/  IMAD.HI.U32 R2, R6, R2, RZ ;  /* 0x0000000206027227 */ /* 0x002fc800078e00ff */
[----:B------:R-:W-:Y:S01]  /*1c50*/  IMAD.MOV R14, RZ, RZ, -R6 ;  /* 0x000000ffff0e7224 */ /* 0x000fe200078e0a06 */
[----:B------:R-:W-:-:S03]  /*1c60*/  SHF.R.U32.HI R2, RZ, R3, R2 ;  /* 0x00000003ff027219 */ /* 0x000fc60000011602 */
[----:B------:R-:W-:Y:S01]  /*1c70*/  IMAD R14, R8, R14, R95 ;  /* 0x0000000e080e7224 */ /* 0x000fe200078e025f */
[----:B------:R-:W-:Y:S01]  /*1c80*/  R2UR UR13, R2 ;  /* 0x00000000020d72ca */ /* 0x000fe200000e0000 */
[----:B------:R-:W-:Y:S01]  /*1c90*/  VOTEU.ANY UP0, P2 ;  /* 0x0000000000ff7886 */ /* 0x000fe20001000100 */
[----:B------:R-:W1:Y:S01]  /*1ca0*/  LDC.64 R2, c[0x0][0x4d0] ;  /* 0x00013400ff027b82 */ /* 0x000e620000000a00 */
[----:B---3--:R-:W-:Y:S02]  /*1cb0*/  R2UR UR8, R4 ;  /* 0x00000000040872ca */ /* 0x008fe400000e0000 */
[----:B------:R-:W-:Y:S02]  /*1cc0*/  R2UR UR9, R14 ;  /* 0x000000000e0972ca */ /* 0x000fe400000e0000 */
[----:B------:R-:W-:-:S06]  /*1cd0*/  R2UR UR6, R5 ;  /* 0x00000000050672ca */ /* 0x000fcc00000e0000 */
[----:B------:R-:W-:Y:S01]  /*1ce0*/  USEL UR13, UR4, UR13, !UP0 ;  /* 0x0000000d040d7287 */ /* 0x000fe2000c000000 */
[----:B------:R-:W3:Y:S05]  /*1cf0*/  LDCU.64 UR4, c[0x0][0x4d8] ;  /* 0x00009b00ff0477ac */ /* 0x000eea0008000a00 */
[----:B------:R-:W-:-:S04]  /*1d00*/  IMAD R9, RZ, RZ, -UR13 ;  /* 0x8000000dff097e24 */ /* 0x000fc8000f8e02ff */
[----:B------:R-:W-:Y:S01]  /*1d10*/  IMAD R9, R7, R9, R6 ;  /* 0x0000000907097224 */ /* 0x000fe200078e0206 */
[----:B-1----:R-:W-:-:S04]  /*1d20*/  R2UR UR11, R2 ;  /* 0x00000000020b72ca */ /* 0x002fc800000e0000 */
[----:B------:R-:W-:Y:S02]  /*1d30*/  R2UR UR7, R9 ;  /* 0x00000000090772ca */ /* 0x000fe400000e0000 */
[----:B------:R-:W-:-:S07]  /*1d40*/  R2UR UR12, R3 ;  /* 0x00000000030c72ca */ /* 0x000fce00000e0000 */
[----:B------:R-:W-:-:S06]  /*1d50*/  UIMAD UR11, UR9, UR8, UR11 ;  /* 0x00000008090b72a4 */ /* 0x000fcc000f8e020b */
[----:B--23--:R-:W-:-:S12]  /*1d60*/  UIMAD UR12, UR7, UR6, UR12 ;  /* 0x00000006070c72a4 */ /* 0x00cfd8000f8e020c */
.L_x_23:
[----:B------:R-:W-:Y:S01]  /*1d70*/  @!P0 MOV R3, 0x1000 ;  /* 0x0000100000038802 */ /* 0x000fe20000000f00 */
[----:B------:R-:W-:Y:S01]  /*1d80*/  ULEA UR9, UR18, UR22, 0x3 ;  /* 0x0000001612097291 */ /* 0x000fe2000f8e18ff */
[----:B----4-:R-:W-:Y:S11]  /*1d90*/  @P3 BRA `(.L_x_19) ;  /* 0x0000000000103947 */ /* 0x010ff60003800000 */
[----:B------:R-:W-:Y:S04]  /*1da0*/  MOV R2, UR33 ;  /* 0x0000002100027c02 */ /* 0x000fe80008000f00 */
[----:B------:R-:W-:Y:S04]  /*1db0*/  SHF.L.U32 R5, R2, 0x1f, RZ ;  /* 0x0000001f02057819 */ /* 0x000fe800000006ff */
[----:B------:R-:W1:Y:S02]  /*1dc0*/  SYNCS.PHASECHK.TRANS64.TRYWAIT P2, [UR9+0x1b0], R5 ;  /* 0x0001b005ff0075a7 */ /* 0x000e640008041109 */
[----:B-1----:R-:W-:Y:S05]  /*1dd0*/  @!P2 BRA `(.L_x_20) ;  /* 0x000000680050a947 */ /* 0x002fea0003800000 */
.L_x_19:
[----:B------:R2:W-:Y:S01]  /*1de0*/  @!P0 SYNCS.ARRIVE.TRANS64 RZ, [UR9], R3 ;  /* 0x00000003ffff89a7 */ /* 0x0005e20008000009 */
[----:B------:R-:W-:Y:S04]  /*1df0*/  BSSY.RECONVERGENT B0, `(.L_x_21) ;  /* 0x0000003000007945 */ /* 0x000fe80003800200 */
[----:B------:R-:W-:Y:S05]  /*1e00*/  @P5 BRA `(.L_x_22) ;  /* 0x0000000000045947 */ /* 0x000fea0003800000 */
[----:B------:R-:W-:Y:S05]  /*1e10*/  BPT.TRAP 0x1 ;  /* 0x000000040000795c */ /* 0x000fea0000300000 */
.L_x_22:
[----:B------:R-:W-:Y:S05]  /*1e20*/  BSYNC.RECONVERGENT B0 ;  /* 0x0000000000007941 */ /* 0x000fea0003800200 */
.L_x_21:
[----:B------:R-:W-:Y:S02]  /*1e30*/  UIADD3 UR32, UPT, UPT, UR18, 0x1, URZ ;  /* 0x0000000112207890 */ /* 0x000fe4000fffe0ff */
[----:B------:R-:W-:Y:S02]  /*1e40*/  UIMAD UR7, UR28, UR14, UR4 ;  /* 0x0000000e1c0772a4 */ /* 0x000fe4000f8e0204 */
[----:B------:R-:W-:Y:S02]  /*1e50*/  UISETP.NE.AND UP0, UPT, UR32, 0x36, UPT ;  /* 0x000000362000788c */ /* 0x000fe4000bf05270 */
[----:B------:R-:W-:Y:S02]  /*1e60*/  UIMAD UR6, UR29, UR15, UR5 ;  /* 0x0000000f1d0672a4 */ /* 0x000fe4000f8e0205 */
[----:B------:R-:W-:Y:S02]  /*1e70*/  USEL UR8, URZ, 0x1, UP0 ;  /* 0x00000001ff087887 */ /* 0x000fe40008000000 */
[----:B------:R-:W-:Y:S02]  /*1e80*/  USEL UR32, UR32, URZ, UP0 ;  /* 0x000000ff20207287 */ /* 0x000fe40008000000 */
[----:B------:R-:W-:Y:S02]  /*1e90*/  ULOP3.LUT UR33, UR33, UR8, URZ, 0x3c, !UPT ;  /* 0x0000000821217292 */ /* 0x000fe4000f8e3cff */
[----:B------:R-:W-:Y:S02]  /*1ea0*/  ULEA UR8, UR32, UR22, 0x3 ;  /* 0x0000001620087291 */ /* 0x000fe4000f8e18ff */
[----:B------:R-:W-:Y:S02]  /*1eb0*/  ULEA UR21, UR18, UR22, 0xb ;  /* 0x0000001612157291 */ /* 0x000fe4000f8e58ff */
[----:B------:R-:W-:Y:S01]  /*1ec0*/  UIADD3 UR44, UP1, UPT, UR36, 0x80, URZ ;  /* 0x00000080242c7890 */ /* 0x000fe2000ff3e0ff */
[----:B-1----:R-:W-:Y:S01]  /*1ed0*/  MOV R2, UR33 ;  /* 0x0000002100027c02 */ /* 0x002fe20008000f00 */
[----:B------:R-:W-:Y:S02]  /*1ee0*/  UPRMT UR42, UR7, 0x40, UR6 ;  /* 0x00000040072a7896 */ /* 0x000fe40008000006 */
[----:B------:R-:W-:Y:S01]  /*1ef0*/  UIADD3 UR24, UPT, UPT, UR21, 0x1d600, URZ ;  /* 0x0001d60015187890 */ /* 0x000fe2000fffe0ff */
[----:B--2---:R-:W-:Y:S01]  /*1f00*/  SHF.L.U32 R3, R2, 0x1f, RZ ;  /* 0x0000001f02037819 */ /* 0x004fe200000006ff */
[----:B------:R-:W-:Y:S02]  /*1f10*/  USHF.L.U32 UR10, UR30, 0x5, URZ ;  /* 0x000000051e0a7899 */ /* 0x000fe400080006ff */
[----:B------:R-:W-:Y:S01]  /*1f20*/  UIADD3.X UR45, UPT, UPT, URZ, UR37, URZ, UP1, !UPT ;  /* 0x00000025ff2d7290 */ /* 0x000fe20008ffe4ff */
[----:B------:R3:W4:Y:S01]  /*1f30*/  SYNCS.PHASECHK.TRANS64.TRYWAIT P3, [UR8+0x1b0], R3 ;  /* 0x0001b003ff0075a7 */ /* 0x0007220008061108 */
[----:B------:R-:W-:Y:S02]  /*1f40*/  UIADD3 UR8, UPT, UPT, UR21, 0x2600, URZ ;  /* 0x0000260015087890 */ /* 0x000fe4000fffe0ff */
[----:B------:R-:W-:Y:S02]  /*1f50*/  UPRMT UR21, UR42, 0x5410, URZ ;  /* 0x000054102a157896 */ /* 0x000fe400080000ff */
[----:B------:R-:W-:Y:S02]  /*1f60*/  UIADD3 UR40, UP0, UPT, UR36, 0x180, URZ ;  /* 0x0000018024287890 */ /* 0x000fe4000ff1e0ff */
[----:B------:R-:W-:Y:S02]  /*1f70*/  UIADD3 UR19, UPT, UPT, UR28, 0x1, URZ ;  /* 0x000000011c137890 */ /* 0x000fe4000fffe0ff */
[----:B------:R-:W-:Y:S02]  /*1f80*/  UIADD3.X UR41, UPT, UPT, URZ, UR37, URZ, UP0, !UPT ;  /* 0x00000025ff297290 */ /* 0x000fe400087fe4ff */
[----:B------:R-:W-:Y:S01]  /*1f90*/  UISETP.NE.AND UP2, UPT, UR19, UR17, UPT ;  /* 0x000000111300728c */ /* 0x000fe2000bf45270 */
[----:B------:R-:W-:Y:S01]  /*1fa0*/  UTMALDG.4D.IM2COL [UR8], [UR44], UR21 ;  /* 0x000000082c0073b4 */ /* 0x000fe20008058015 */
[----:B------:R-:W-:Y:S02]  /*1fb0*/  UIADD3 UR18, UPT, UPT, UR29, 0x1, URZ ;  /* 0x000000011d127890 */ /* 0x000fe4000fffe0ff */
[----:B------:R-:W-:Y:S02]  /*1fc0*/  UIADD3 UR20, UPT, UPT, UR20, 0x1, URZ ;  /* 0x0000000114147890 */ /* 0x000fe4000fffe0ff */
[----:B------:R-:W-:Y:S01]  /*1fd0*/  UIADD3 UR42, UPT, UPT, UR30, 0x1, URZ ;  /* 0x000000011e2a7890 */ /* 0x000fe2000fffe0ff */
[----:B------:R-:W-:Y:S01]  /*1fe0*/  UMOV UR38, 0x0 ;  /* 0x0000000000267882 */ /* 0x000fe20000000000 */
[----:B------:R-:W-:Y:S01]  /*1ff0*/  UMOV UR39, 0x10000000 ;  /* 0x1000000000277882 */ /* 0x000fe20000000000 */
[----:B------:R-:W-:Y:S02]  /*2000*/  UMOV UR25, UR9 ;  /* 0x0000000900197c82 */ /* 0x000fe40008000000 */
[----:B------:R-:W-:Y:S01]  /*2010*/  @UP2 UIADD3 UR18, UPT, UPT, UR29, URZ, URZ ;  /* 0x000000ff1d122290 */ /* 0x000fe2000fffe0ff */
[----:B------:R-:W-:Y:S03]  /*2020*/  UMOV UR26, UR10 ;  /* 0x0000000a001a7c82 */ /* 0x000fe60008000000 */
[----:B------:R-:W-:Y:S01]  /*2030*/  UISETP.NE.AND UP0, UPT, UR18, UR16, UPT ;  /* 0x000000101200728c */ /* 0x000fe2000bf05270 */
[----:B------:R1:W-:Y:S10]  /*2040*/  UTMALDG.4D [UR24], [UR40], desc[UR38] ;  /* 0x00002618280075b4 */ /* 0x0003f40008019000 */
[----:B------:R-:W-:Y:S07]  /*2050*/  @UP0 UIADD3 UR42, UPT, UPT, UR30, URZ, URZ ;  /* 0x000000ff1e2a0290 */ /* 0x000fee000fffe0ff */
[----:B------:R-:W-:Y:S01]  /*2060*/  UMOV UR30, UR42 ;  /* 0x0000002a001e7c82 */ /* 0x000fe20008000000 */
[----:B-1----:R-:W-:Y:S02]  /*2070*/  USEL UR29, UR18, URZ, UP0 ;  /* 0x000000ff121d7287 */ /* 0x002fe40008000000 */
[----:B------:R-:W-:Y:S02]  /*2080*/  UISETP.NE.AND UP0, UPT, UR20, UR31, UPT ;  /* 0x0000001f1400728c */ /* 0x000fe4000bf05270 */
[----:B------:R-:W-:Y:S01]  /*2090*/  USEL UR28, UR19, URZ, UP2 ;  /* 0x000000ff131c7287 */ /* 0x000fe20009000000 */
[----:B------:R-:W-:Y:S06]  /*20a0*/  UMOV UR18, UR32 ;  /* 0x0000002000127c82 */ /* 0x000fec0008000000 */
[----:B---3--:R-:W-:Y:S05]  /*20b0*/  BRA.U UP0, `(.L_x_23) ;  /* 0xfffffffd002c7547 */ /* 0x008fea000b83ffff */
.L_x_18:
[----:B------:R-:W-:Y:S01]  /*20c0*/  ULEA UR4, UR32, UR22, 0x3 ;  /* 0x0000001620047291 */ /* 0x000fe2000f8e18ff */
[----:B-1----:R-:W-:Y:S01]  /*20d0*/  MOV R2, UR33 ;  /* 0x0000002100027c02 */ /* 0x002fe20008000f00 */
[----:B------:R-:W-:Y:S01]  /*20e0*/  @!P1 SYNCS.ARRIVE.TRANS64.A1T0 RZ, [UR22+0x378], RZ ;  /* 0x000378ffffff99a7 */ /* 0x000fe20008100016 */
[----:B------:R-:W-:Y:S02]  /*20f0*/  UISETP.GE.AND UP0, UPT, UR34, 0x1, UPT ;  /* 0x000000012200788c */ /* 0x000fe4000bf06270 */
[----:B------:R-:W-:-:S04]  /*2100*/  SHF.L.U32 R2, R2, 0x1f, RZ ;  /* 0x0000001f02027819 */ /* 0x000fc800000006ff */
[----:B------:R1:W3:Y:S03]  /*2110*/  SYNCS.PHASECHK.TRANS64.TRYWAIT P2, [UR4+0x1b0], R2 ;  /* 0x0001b002ff0075a7 */ /* 0x0002e60008041104 */
[----:B------:R-:W-:Y:S05]  /*2120*/  BRA.U !UP0, `(.L_x_24) ;  /* 0x0000000508707547 */ /* 0x000fea000b800000 */
[----:B------:R-:W4:Y:S01]  /*2130*/  LDC.64 R8, c[0x0][0x480] ;  /* 0x00012000ff087b82 */ /* 0x000f220000000a00 */
[----:B------:R-:W2:Y:S01]  /*2140*/  LDCU UR25, c[0x0][0x390] ;  /* 0x00007200ff1977ac */ /* 0x000ea20008000800 */
[----:B------:R-:W2:Y:S06]  /*2150*/  LDCU UR26, c[0x0][0x38c] ;  /* 0x00007180ff1a77ac */ /* 0x000eac0008000800 */
[----:B------:R-:W4:Y:S01]  /*2160*/  LDC.64 R6, c[0x0][0x488] ;  /* 0x00012200ff067b82 */ /* 0x000f220000000a00 */
[----:B------:R-:W2:Y:S01]  /*2170*/  LDCU.64 UR14, c[0x0][0x4b8] ;  /* 0x00009700ff0e77ac */ /* 0x000ea20008000a00 */
[----:B------:R-:W-:Y:S01]  /*2180*/  UIADD3 UR31, UPT, UPT, UR34, UR31, URZ ;  /* 0x0000001f221f7290 */ /* 0x000fe2000fffe0ff */
[----:B------:R-:W-:-:S05]  /*2190*/  UMOV UR40, UR34 ;  /* 0x0000002200287c82 */ /* 0x000fca0008000000 */
[----:B-1----:R-:W1:Y:S01]  /*21a0*/  LDC.64 R2, c[0x0][0x490] ;  /* 0x00012400ff027b82 */ /* 0x002e620000000a00 */
[----:B------:R-:W-:Y:S01]  /*21b0*/  UMOV UR38, UR32 ;  /* 0x0000002000267c82 */ /* 0x000fe20008000000 */
[----:B----4-:R-:W-:Y:S01]  /*21c0*/  IMAD.HI.U32 R9, R95, R9, RZ ;  /* 0x000000095f097227 */ /* 0x010fe200078e00ff */
[----:B------:R-:W-:-:S05]  /*21d0*/  ISETP.NE.AND P1, PT, R8, 0x1, PT ;  /* 0x000000010800780c */ /* 0x000fca0003f25270 */
[----:B------:R-:W4:Y:S01]  /*21e0*/  LDC.64 R4, c[0x0][0x4b0] ;  /* 0x00012c00ff047b82 */ /* 0x000f220000000a00 */
[----:B------:R-:W-:-:S04]  /*21f0*/  SHF.R.U32.HI R6, RZ, R6, R9 ;  /* 0x00000006ff067219 */ /* 0x000fc80000011609 */
        /* <DEDUP_REMOVED lines=10> */
[----:B----4-:R-:W-:Y:S02]  /*22a0*/  R2UR UR8, R4 ;  /* 0x00000000040872ca */ /* 0x010fe400000e0000 */
[----:B------:R-:W-:Y:S02]  /*22b0*/  R2UR UR9, R9 ;  /* 0x00000000090972ca */ /* 0x000fe400000e0000 */
[----:B------:R-:W-:-:S06]  /*22c0*/  R2UR UR6, R5 ;  /* 0x00000000050672ca */ /* 0x000fcc00000e0000 */
[----:B------:R-:W-:Y:S01]  /*22d0*/  USEL UR13, UR4, UR13, !UP0 ;  /* 0x0000000d040d7287 */ /* 0x000fe2000c000000 */
[----:B------:R-:W4:Y:S05]  /*22e0*/  LDCU.64 UR4, c[0x0][0x4d8] ;  /* 0x00009b00ff0477ac */ /* 0x000f2a0008000a00 */
[----:B------:R-:W-:-:S04]  /*22f0*/  IMAD R14, RZ, RZ, -UR13 ;  /* 0x8000000dff0e7e24 */ /* 0x000fc8000f8e02ff */
[----:B------:R-:W-:Y:S01]  /*2300*/  IMAD R14, R7, R14, R6 ;  /* 0x0000000e070e7224 */ /* 0x000fe200078e0206 */
[----:B-1----:R-:W-:-:S04]  /*2310*/  R2UR UR11, R2 ;  /* 0x00000000020b72ca */ /* 0x002fc800000e0000 */
[----:B------:R-:W-:Y:S02]  /*2320*/  R2UR UR7, R14 ;  /* 0x000000000e0772ca */ /* 0x000fe400000e0000 */
[----:B------:R-:W-:-:S07]  /*2330*/  R2UR UR12, R3 ;  /* 0x00000000030c72ca */ /* 0x000fce00000e0000 */
[----:B------:R-:W-:-:S06]  /*2340*/  UIMAD UR11, UR9, UR8, UR11 ;  /* 0x00000008090b72a4 */ /* 0x000fcc000f8e020b */
[----:B--2-4-:R-:W-:-:S12]  /*2350*/  UIMAD UR12, UR7, UR6, UR12 ;  /* 0x00000006070c72a4 */ /* 0x014fd8000f8e020c */
.L_x_29:
[----:B------:R-:W-:Y:S01]  /*2360*/  @!P0 MOV R3, 0x1000 ;  /* 0x0000100000038802 */ /* 0x000fe20000000f00 */
[----:B------:R-:W-:Y:S01]  /*2370*/  ULEA UR9, UR38, UR22, 0x3 ;  /* 0x0000001626097291 */ /* 0x000fe2000f8e18ff */
[----:B--23--:R-:W-:Y:S11]  /*2380*/  @P2 BRA `(.L_x_25) ;  /* 0x0000000000102947 */ /* 0x00cff60003800000 */
[----:B------:R-:W-:Y:S04]  /*2390*/  MOV R2, UR33 ;  /* 0x0000002100027c02 */ /* 0x000fe80008000f00 */
[----:B------:R-:W-:Y:S04]  /*23a0*/  SHF.L.U32 R5, R2, 0x1f, RZ ;  /* 0x0000001f02057819 */ /* 0x000fe800000006ff */
[----:B------:R-:W1:Y:S02]  /*23b0*/  SYNCS.PHASECHK.TRANS64.TRYWAIT P1, [UR9+0x1b0], R5 ;  /* 0x0001b005ff0075a7 */ /* 0x000e640008021109 */
[----:B-1----:R-:W-:Y:S05]  /*23c0*/  @!P1 BRA `(.L_x_26) ;  /* 0x0000006000ec9947 */ /* 0x002fea0003800000 */
.L_x_25:
[----:B------:R2:W-:Y:S01]  /*23d0*/  @!P0 SYNCS.ARRIVE.TRANS64 RZ, [UR9], R3 ;  /* 0x00000003ffff89a7 */ /* 0x0005e20008000009 */
[----:B------:R-:W-:Y:S04]  /*23e0*/  BSSY.RECONVERGENT B0, `(.L_x_27) ;  /* 0x0000003000007945 */ /* 0x000fe80003800200 */
[----:B------:R-:W-:Y:S05]  /*23f0*/  @P5 BRA `(.L_x_28) ;  /* 0x0000000000045947 */ /* 0x000fea0003800000 */
[----:B------:R-:W-:Y:S05]  /*2400*/  BPT.TRAP 0x1 ;  /* 0x000000040000795c */ /* 0x000fea0000300000 */
.L_x_28:
[----:B------:R-:W-:Y:S05]  /*2410*/  BSYNC.RECONVERGENT B0 ;  /* 0x0000000000007941 */ /* 0x000fea0003800200 */
.L_x_27:
        /* <DEDUP_REMOVED lines=8> */
[----:B------:R-:W-:Y:S02]  /*24a0*/  UIADD3 UR39, UPT, UPT, UR28, 0x1, URZ ;  /* 0x000000011c277890 */ /* 0x000fe4000fffe0ff */
[----:B------:R-:W-:Y:S01]  /*24b0*/  UIADD3 UR46, UP1, UPT, UR36, 0x80, URZ ;  /* 0x00000080242e7890 */ /* 0x000fe2000ff3e0ff */
[----:B-1----:R-:W-:Y:S01]  /*24c0*/  MOV R2, UR33 ;  /* 0x0000002100027c02 */ /* 0x002fe20008000f00 */
[----:B------:R-:W-:Y:S02]  /*24d0*/  ULEA UR16, UR38, UR22, 0xb ;  /* 0x0000001626107291 */ /* 0x000fe4000f8e58ff */
[----:B------:R-:W-:Y:S01]  /*24e0*/  UPRMT UR41, UR6, 0x40, UR7 ;  /* 0x0000004006297896 */ /* 0x000fe20008000007 */
[----:B--2---:R-:W-:Y:S01]  /*24f0*/  SHF.L.U32 R3, R2, 0x1f, RZ ;  /* 0x0000001f02037819 */ /* 0x004fe200000006ff */
[----:B------:R-:W-:Y:S02]  /*2500*/  UISETP.NE.AND UP2, UPT, UR39, UR26, UPT ;  /* 0x0000001a2700728c */ /* 0x000fe4000bf45270 */
[----:B------:R-:W-:Y:S01]  /*2510*/  USHF.L.U32 UR10, UR30, 0x5, URZ ;  /* 0x000000051e0a7899 */ /* 0x000fe200080006ff */
[----:B------:R1:W2:Y:S01]  /*2520*/  SYNCS.PHASECHK.TRANS64.TRYWAIT P2, [UR8+0x1b0], R3 ;  /* 0x0001b003ff0075a7 */ /* 0x0002a20008041108 */
[----:B------:R-:W-:Y:S02]  /*2530*/  UIADD3.X UR47, UPT, UPT, URZ, UR37, URZ, UP1, !UPT ;  /* 0x00000025ff2f7290 */ /* 0x000fe40008ffe4ff */
[----:B------:R-:W-:Y:S02]  /*2540*/  UIADD3 UR8, UPT, UPT, UR16, 0x2600, URZ ;  /* 0x0000260010087890 */ /* 0x000fe4000fffe0ff */
[----:B------:R-:W-:Y:S02]  /*2550*/  UPRMT UR48, UR41, 0x5410, URZ ;  /* 0x0000541029307896 */ /* 0x000fe400080000ff */
[----:B------:R-:W-:Y:S02]  /*2560*/  UIADD3 UR44, UP0, UPT, UR36, 0x180, URZ ;  /* 0x00000180242c7890 */ /* 0x000fe4000ff1e0ff */
[----:B------:R-:W-:Y:S02]  /*2570*/  UIADD3 UR16, UPT, UPT, UR16, 0x1d600, URZ ;  /* 0x0001d60010107890 */ /* 0x000fe4000fffe0ff */
[----:B------:R-:W-:Y:S02]  /*2580*/  UIADD3.X UR45, UPT, UPT, URZ, UR37, URZ, UP0, !UPT ;  /* 0x00000025ff2d7290 */ /* 0x000fe400087fe4ff */
[----:B------:R-:W-:Y:S01]  /*2590*/  UIADD3 UR38, UPT, UPT, UR29, 0x1, URZ ;  /* 0x000000011d267890 */ /* 0x000fe2000fffe0ff */
[----:B------:R1:W-:Y:S01]  /*25a0*/  UTMALDG.4D.IM2COL [UR8], [UR46], UR48 ;  /* 0x000000082e0073b4 */ /* 0x0003e20008058030 */
[----:B------:R-:W-:Y:S02]  /*25b0*/  @UP2 UIADD3 UR38, UPT, UPT, UR29, URZ, URZ ;  /* 0x000000ff1d262290 */ /* 0x000fe4000fffe0ff */
[----:B------:R-:W-:Y:S02]  /*25c0*/  UIADD3 UR41, UPT, UPT, UR30, 0x1, URZ ;  /* 0x000000011e297890 */ /* 0x000fe4000fffe0ff */
[----:B------:R-:W-:Y:S02]  /*25d0*/  UISETP.NE.AND UP0, UPT, UR38, UR25, UPT ;  /* 0x000000192600728c */ /* 0x000fe4000bf05270 */
[----:B------:R-:W-:Y:S01]  /*25e0*/  UIADD3 UR49, UPT, UPT, UR40, -0x1, URZ ;  /* 0xffffffff28317890 */ /* 0x000fe2000fffe0ff */
[----:B------:R-:W-:Y:S01]  /*25f0*/  UMOV UR42, 0x0 ;  /* 0x00000000002a7882 */ /* 0x000fe20000000000 */
[----:B------:R-:W-:Y:S01]  /*2600*/  UMOV UR43, 0x10000000 ;  /* 0x10000000002b7882 */ /* 0x000fe20000000000 */
[----:B------:R-:W-:Y:S01]  /*2610*/  UMOV UR19, UR27 ;  /* 0x0000001b00137c82 */ /* 0x000fe20008000000 */
[----:B------:R-:W-:Y:S01]  /*2620*/  UMOV UR20, UR28 ;  /* 0x0000001c00147c82 */ /* 0x000fe20008000000 */
[----:B------:R-:W-:Y:S01]  /*2630*/  USEL UR28, UR39, URZ, UP2 ;  /* 0x000000ff271c7287 */ /* 0x000fe20009000000 */
[----:B------:R-:W-:Y:S03]  /*2640*/  UMOV UR21, UR29 ;  /* 0x0000001d00157c82 */ /* 0x000fe60008000000 */
[----:B------:R-:W-:Y:S02]  /*2650*/  @UP0 UIADD3 UR41, UPT, UPT, UR30, URZ, URZ ;  /* 0x000000ff1e290290 */ /* 0x000fe4000fffe0ff */
[----:B------:R-:W-:Y:S01]  /*2660*/  USEL UR29, UR38, URZ, UP0 ;  /* 0x000000ff261d7287 */ /* 0x000fe20008000000 */
[----:B------:R-:W-:Y:S01]  /*2670*/  UMOV UR17, UR9 ;  /* 0x0000000900117c82 */ /* 0x000fe20008000000 */
[----:B------:R-:W-:Y:S01]  /*2680*/  UMOV UR18, UR10 ;  /* 0x0000000a00127c82 */ /* 0x000fe20008000000 */
[----:B------:R-:W-:Y:S01]  /*2690*/  UISETP.GT.U32.AND UP0, UPT, UR40, 0x1, UPT ;  /* 0x000000012800788c */ /* 0x000fe2000bf04070 */
[----:B------:R1:W-:Y:S01]  /*26a0*/  UTMALDG.4D [UR16], [UR44], desc[UR42] ;  /* 0x00002a102c0075b4 */ /* 0x0003e20008019000 */
[----:B------:R-:W-:Y:S01]  /*26b0*/  UMOV UR38, UR32 ;  /* 0x0000002000267c82 */ /* 0x000fe20008000000 */
[----:B------:R-:W-:Y:S01]  /*26c0*/  UMOV UR40, UR49 ;  /* 0x0000003100287c82 */ /* 0x000fe20008000000 */
[----:B------:R-:W-:Y:S05]  /*26d0*/  UMOV UR30, UR41 ;  /* 0x00000029001e7c82 */ /* 0x000fea0008000000 */
[----:B-1----:R-:W-:Y:S05]  /*26e0*/  BRA.U UP0, `(.L_x_29) ;  /* 0xfffffffd001c7547 */ /* 0x002fea000b83ffff */
.L_x_24:
[----:B------:R-:W-:Y:S01]  /*26f0*/  SHF.L.U32 R3, R12, 0x1f, RZ ;  /* 0x0000001f0c037819 */ /* 0x000fe200000006ff */
[----:B------:R-:W-:-:S03]  /*2700*/  NOP ;  /* 0x0000000000007918 */ /* 0x000fc60000000000 */
[----:B------:R-:W4:Y:S02]  /*2710*/  SYNCS.PHASECHK.TRANS64.TRYWAIT P1, [UR22+0x380], R3 ;  /* 0x00038003ff0075a7 */ /* 0x000f240008021116 */
[----:B----4-:R-:W-:Y:S05]  /*2720*/  @!P1 BRA `(.L_x_30) ;  /* 0x00000060002c9947 */ /* 0x010fea0003800000 */
.L_x_141:
[----:B------:R-:W4:Y:S01]  /*2730*/  LDS.128 R4, [UR22+0x3c0] ;  /* 0x0003c016ff047984 */ /* 0x000f220008000c00 */
[----:B------:R-:W-:Y:S01]  /*2740*/  UIADD3 UR4, UPT, UPT, UR22, 0x388, URZ ;  /* 0x0000038816047890 */ /* 0x000fe2000fffe0ff */
[----:B------:R-:W-:Y:S01]  /*2750*/  ISETP.GE.AND P1, PT, R40, 0x1, PT ;  /* 0x000000012800780c */ /* 0x000fe20003f26270 */
[----:B------:R-:W-:Y:S01]  /*2760*/  @!PT LDS RZ, [RZ] ;  /* 0x00000000fffff984 */ /* 0x000fe20000000800 */
[----:B------:R-:W-:Y:S01]  /*2770*/  @!PT LDS RZ, [RZ] ;  /* 0x00000000fffff984 */ /* 0x000fe20000000800 */
[----:B------:R-:W-:Y:S01]  /*2780*/  @!PT LDS RZ, [RZ] ;  /* 0x00000000fffff984 */ /* 0x000fe20000000800 */
[----:B------:R-:W-:Y:S01]  /*2790*/  @!PT LDS RZ, [RZ] ;  /* 0x00000000fffff984 */ /* 0x000fe20000000800 */
[----:B------:R1:W-:Y:S06]  /*27a0*/  MEMBAR.ALL.CTA ;  /* 0x0000000000007992 */ /* 0x0003ec0000008000 */
[----:B-1----:R-:W1:Y:S01]  /*27b0*/  FENCE.VIEW.ASYNC.S ;  /* 0x00000000000073c6 */ /* 0x002e620000000000 */
[----:B------:R-:W-:-:S09]  /*27c0*/  UPRMT UR4, URZ, 0x654, UR4 ;  /* 0x00000654ff047896 */ /* 0x000fd20008000004 */
[----:B-1----:R-:W-:Y:S01]  /*27d0*/  SYNCS.ARRIVE.TRANS64.RED.A1T0 RZ, [UR4], RZ ;  /* 0x000000ffffff79a7 */ /* 0x002fe20008100404 */
[----:B----4-:R-:W-:-:S13]  /*27e0*/  LOP3.LUT P4, RZ, R6, 0x1, RZ, 0xc0, !PT ;  /* 0x0000000106ff7812 */ /* 0x010fda000788c0ff */
[----:B------:R-:W-:Y:S02]  /*27f0*/  @P4 MOV R13, R4 ;  /* 0x00000004000d4202 */ /* 0x000fe40000000f00 */
[----:B------:R-:W-:Y:S01]  /*2800*/  @P4 LOP3.LUT R10, R5, 0xffff, RZ, 0xc0, !PT ;  /* 0x0000ffff050a4812 */ /* 0x000fe200078ec0ff */
[----:B------:R-:W-:Y:S06]  /*2810*/  @!P1 BRA `(.L_x_31) ;  /* 0x0000000000b89947 */ /* 0x000fec0003800000 */
[----:B------:R-:W1:Y:S01]  /*2820*/  LDC.64 R4, c[0x0][0xb18] ;  /* 0x0002c600ff047b82 */ /* 0x000e620000000a00 */
[----:B--2---:R-:W-:-:S07]  /*2830*/  ISETP.NE.AND P3, PT, R40, 0x1, PT ;  /* 0x000000012800780c */ /* 0x004fce0003f65270 */
[----:B------:R-:W2:Y:S08]  /*2840*/  LDC.64 R6, c[0x0][0xb10] ;  /* 0x0002c400ff067b82 */ /* 0x000eb00000000a00 */
[----:B------:R-:W4:Y:S08]  /*2850*/  LDC R8, c[0x0][0xb20] ;  /* 0x0002c800ff087b82 */ /* 0x000f300000000800 */
[----:B------:R-:W3:Y:S01]  /*2860*/  LDC R14, c[0x0][0xb0c] ;  /* 0x0002c300ff0e7b82 */ /* 0x000ee20000000800 */
[----:B-1----:R-:W-:Y:S01]  /*2870*/  IMAD.HI.U32 R9, R0, R5, RZ ;  /* 0x0000000500097227 */ /* 0x002fe200078e00ff */
[----:B------:R-:W-:-:S03]  /*2880*/  ISETP.NE.AND P1, PT, R4, 0x1, PT ;  /* 0x000000010400780c */ /* 0x000fc60003f25270 */
[----:B------:R-:W-:-:S03]  /*2890*/  IMAD.HI.U32 R5, R10, R5, RZ ;  /* 0x000000050a057227 */ /* 0x000fc600078e00ff */
[----:B------:R-:W1:Y:S01]  /*28a0*/  LDC.64 R2, c[0x0][0xb28] ;  /* 0x0002ca00ff027b82 */ /* 0x000e620000000a00 */
[----:B--2---:R-:W-:-:S04]  /*28b0*/  IMAD.HI.U32 R16, R11, R6, RZ ;  /* 0x000000060b107227 */ /* 0x004fc800078e00ff */
[----:B------:R-:W-:Y:S01]  /*28c0*/  IMAD.HI.U32 R18, R13, R6, RZ ;  /* 0x000000060d127227 */ /* 0x000fe200078e00ff */
[----:B------:R-:W-:Y:S02]  /*28d0*/  SHF.R.U32.HI R16, RZ, R7, R16 ;  /* 0x00000007ff107219 */ /* 0x000fe40000011610 */
[-C--:B----4-:R-:W-:Y:S02]  /*28e0*/  SHF.R.U32.HI R9, RZ, R8.reuse, R9 ;  /* 0x00000008ff097219 */ /* 0x090fe40000011609 */
[----:B------:R-:W-:Y:S02]  /*28f0*/  SHF.R.U32.HI R5, RZ, R8, R5 ;  /* 0x00000008ff057219 */ /* 0x000fe40000011605 */
[----:B------:R-:W-:Y:S02]  /*2900*/  SEL R9, R0, R9, !P1 ;  /* 0x0000000900097207 */ /* 0x000fe40004800000 */
[----:B------:R-:W-:Y:S02]  /*2910*/  SHF.R.U32.HI R18, RZ, R7, R18 ;  /* 0x00000007ff127219 */ /* 0x000fe40000011612 */
[----:B---3--:R-:W-:-:S02]  /*2920*/  ISETP.NE.AND P2, PT, R14, 0x1, PT ;  /* 0x000000010e00780c */ /* 0x008fc40003f45270 */
[----:B------:R-:W-:Y:S02]  /*2930*/  SEL R5, R10, R5, !P1 ;  /* 0x000000050a057207 */ /* 0x000fe40004800000 */
[----:B------:R-:W-:Y:S02]  /*2940*/  SEL R15, R11, R16, !P2 ;  /* 0x000000100b0f7207 */ /* 0x000fe40005000000 */
[----:B------:R-:W-:Y:S01]  /*2950*/  SEL R7, R13, R18, !P2 ;  /* 0x000000120d077207 */ /* 0x000fe20005000000 */
[----:B-1----:R-:W-:-:S04]  /*2960*/  IMAD.HI.U32 R16, R9, R2, RZ ;  /* 0x0000000209107227 */ /* 0x002fc800078e00ff */
[----:B------:R-:W-:Y:S01]  /*2970*/  IMAD.HI.U32 R6, R15, R2, RZ ;  /* 0x000000020f067227 */ /* 0x000fe200078e00ff */
[----:B------:R-:W-:-:S04]  /*2980*/  @P3 SHF.R.U32.HI R9, RZ, R3, R16 ;  /* 0x00000003ff093219 */ /* 0x000fc80000011610 */
[----:B------:R-:W-:Y:S01]  /*2990*/  @P3 SHF.R.U32.HI R15, RZ, R3, R6 ;  /* 0x00000003ff0f3219 */ /* 0x000fe20000011606 */
[----:B------:R-:W-:-:S04]  /*29a0*/  IMAD R9, R40, R9, RZ ;  /* 0x0000000928097224 */ /* 0x000fc800078e02ff */
[----:B------:R-:W-:Y:S01]  /*29b0*/  IMAD R6, R40, R15, RZ ;  /* 0x0000000f28067224 */ /* 0x000fe200078e02ff */
[C---:B------:R-:W-:Y:S02]  /*29c0*/  ISETP.GE.AND P1, PT, R5.reuse, R9, PT ;  /* 0x000000090500720c */ /* 0x040fe40003f26270 */
[----:B------:R-:W-:Y:S02]  /*29d0*/  IADD3 R9, PT, PT, -R5, RZ, RZ ;  /* 0x000000ff05097210 */ /* 0x000fe40007ffe1ff */
[----:B------:R-:W-:Y:S01]  /*29e0*/  ISETP.GE.OR P1, PT, R7, R6, P1 ;  /* 0x000000060700720c */ /* 0x000fe20000f26670 */
[----:B------:R-:W-:-:S04]  /*29f0*/  IMAD.HI.U32 R6, R5, R2, RZ ;  /* 0x0000000205067227 */ /* 0x000fc800078e00ff */
[----:B------:R-:W-:Y:S01]  /*2a00*/  IMAD R9, R4, R9, R10 ;  /* 0x0000000904097224 */ /* 0x000fe200078e020a */
[----:B------:R-:W-:-:S04]  /*2a10*/  SHF.R.U32.HI R6, RZ, R3, R6 ;  /* 0x00000003ff067219 */ /* 0x000fc80000011606 */
[----:B------:R-:W-:-:S03]  /*2a20*/  SEL R6, R5, R6, !P3 ;  /* 0x0000000605067207 */ /* 0x000fc60005800000 */
[----:B------:R-:W-:-:S04]  /*2a30*/  @!P1 IMAD.HI.U32 R8, R7, R2, RZ ;  /* 0x0000000207089227 */ /* 0x000fc800078e00ff */
[----:B------:R-:W-:Y:S01]  /*2a40*/  IMAD.MOV R2, RZ, RZ, -R6 ;  /* 0x000000ffff027224 */ /* 0x000fe200078e0a06 */
[----:B------:R-:W-:-:S03]  /*2a50*/  @!P1 SHF.R.U32.HI R8, RZ, R3, R8 ;  /* 0x00000003ff089219 */ /* 0x000fc60000011608 */
[----:B------:R-:W-:Y:S01]  /*2a60*/  IMAD R2, R40, R2, R5 ;  /* 0x0000000228027224 */ /* 0x000fe200078e0205 */
[----:B------:R-:W-:-:S05]  /*2a70*/  @!P1 SEL R3, R7, R8, !P3 ;  /* 0x0000000807039207 */ /* 0x000fca0005800000 */
[--C-:B------:R-:W-:Y:S02]  /*2a80*/  @!P1 IMAD.IADD R6, R6, 0x1, -R3.reuse ;  /* 0x0000000106069824 */ /* 0x100fe400078e0a03 */
[----:B------:R-:W-:Y:S01]  /*2a90*/  @!P1 IMAD R3, R2, R15, R3 ;  /* 0x0000000f02039224 */ /* 0x000fe200078e0203 */
[----:B------:R-:W-:Y:S01]  /*2aa0*/  IADD3 R2, PT, PT, -R7, RZ, RZ ;  /* 0x000000ff07027210 */ /* 0x000fe20007ffe1ff */
[----:B------:R-:W-:Y:S02]  /*2ab0*/  @!P1 IMAD R5, R40, R6, R7 ;  /* 0x0000000628059224 */ /* 0x000fe400078e0207 */
[----:B------:R-:W-:Y:S02]  /*2ac0*/  @!P1 IMAD.MOV.U32 R7, RZ, RZ, R3 ;  /* 0x000000ffff079224 */ /* 0x000fe400078e0003 */
[----:B------:R-:W-:Y:S02]  /*2ad0*/  IMAD R2, R14, R2, R13 ;  /* 0x000000020e027224 */ /* 0x000fe400078e020d */
[----:B------:R-:W-:-:S02]  /*2ae0*/  IMAD R10, R5, R4, R9 ;  /* 0x00000004050a7224 */ /* 0x000fc400078e0209 */
[----:B------:R-:W-:Y:S02]  /*2af0*/  IMAD R13, R7, R14, R2 ;  /* 0x0000000e070d7224 */ /* 0x000fe400078e0202 */
.L_x_31:
[----:B------:R-:W1:Y:S02]  /*2b00*/  LDCU UR4, c[0x0][0xb30] ;  /* 0x00016600ff0477ac */ /* 0x000e640008000800 */
[----:B-1----:R-:W-:-:S09]  /*2b10*/  UISETP.NE.AND UP0, UPT, UR4, 0x1, UPT ;  /* 0x000000010400788c */ /* 0x002fd2000bf05270 */
[----:B------:R-:W-:Y:S05]  /*2b20*/  BRA.U UP0, `(.L_x_32) ;  /* 0x0000000100407547 */ /* 0x000fea000b800000 */
[----:B------:R-:W1:Y:S08]  /*2b30*/  LDC.64 R4, c[0x0][0xb10] ;  /* 0x0002c400ff047b82 */ /* 0x000e700000000a00 */
[----:B------:R-:W4:Y:S08]  /*2b40*/  LDC.64 R2, c[0x0][0xb18] ;  /* 0x0002c600ff027b82 */ /* 0x000f300000000a00 */
[----:B------:R-:W2:Y:S08]  /*2b50*/  LDC R6, c[0x0][0xb20] ;  /* 0x0002c800ff067b82 */ /* 0x000eb00000000800 */
[----:B------:R-:W3:Y:S01]  /*2b60*/  LDC R8, c[0x0][0xb0c] ;  /* 0x0002c300ff087b82 */ /* 0x000ee20000000800 */
[----:B-1----:R-:W-:-:S05]  /*2b70*/  IMAD.HI.U32 R4, R13, R4, RZ ;  /* 0x000000040d047227 */ /* 0x002fca00078e00ff */
[----:B------:R-:W-:Y:S01]  /*2b80*/  SHF.R.U32.HI R4, RZ, R5, R4 ;  /* 0x00000005ff047219 */ /* 0x000fe20000011604 */
[----:B----4-:R-:W-:Y:S01]  /*2b90*/  IMAD.HI.U32 R3, R10, R3, RZ ;  /* 0x000000030a037227 */ /* 0x010fe200078e00ff */
[----:B------:R-:W-:-:S04]  /*2ba0*/  ISETP.NE.AND P1, PT, R2, 0x1, PT ;  /* 0x000000010200780c */ /* 0x000fc80003f25270 */
[----:B--2---:R-:W-:-:S04]  /*2bb0*/  SHF.R.U32.HI R3, RZ, R6, R3 ;  /* 0x00000006ff037219 */ /* 0x004fc80000011603 */
[----:B------:R-:W-:Y:S02]  /*2bc0*/  SEL R3, R10, R3, !P1 ;  /* 0x000000030a037207 */ /* 0x000fe40004800000 */
[----:B---3--:R-:W-:-:S04]  /*2bd0*/  ISETP.NE.AND P2, PT, R8, 0x1, PT ;  /* 0x000000010800780c */ /* 0x008fc80003f45270 */
[----:B------:R-:W-:-:S05]  /*2be0*/  SEL R4, R13, R4, !P2 ;  /* 0x000000040d047207 */ /* 0x000fca0005000000 */
[----:B------:R-:W-:Y:S02]  /*2bf0*/  IMAD.IADD R5, R3, 0x1, -R4 ;  /* 0x0000000103057824 */ /* 0x000fe400078e0a04 */
[----:B------:R-:W-:Y:S02]  /*2c00*/  IMAD.IADD R3, R4, 0x1, -R3 ;  /* 0x0000000104037824 */ /* 0x000fe400078e0a03 */
[----:B------:R-:W-:Y:S02]  /*2c10*/  IMAD R13, R5, R8, R13 ;  /* 0x00000008050d7224 */ /* 0x000fe400078e020d */
[----:B------:R-:W-:-:S07]  /*2c20*/  IMAD R10, R3, R2, R10 ;  /* 0x00000002030a7224 */ /* 0x000fce00078e020a */
.L_x_32:
[----:B------:R-:W-:Y:S01]  /*2c30*/  UMOV UR20, UR31 ;  /* 0x0000001f00147c82 */ /* 0x000fe20008000000 */
[----:B------:R-:W-:Y:S01]  /*2c40*/  PLOP3.LUT P1, PT, PT, PT, PT, 0x80, 0x8 ;  /* 0x000000000008781c */ /* 0x000fe20003f2f070 */
[----:B------:R-:W-:Y:S01]  /*2c50*/  IMAD.IADD R95, R13, 0x1, R92 ;  /* 0x000000010d5f7824 */ /* 0x000fe200078e025c */
[----:B------:R-:W-:Y:S01]  /*2c60*/  LOP3.LUT R12, R12, 0x1, RZ, 0x3c, !PT ;  /* 0x000000010c0c7812 */ /* 0x000fe200078e3cff */
[----:B------:R-:W-:Y:S01]  /*2c70*/  IMAD.IADD R93, R10, 0x1, R79 ;  /* 0x000000010a5d7824 */ /* 0x000fe200078e024f */
[----:B------:R-:W-:Y:S09]  /*2c80*/  @P4 BRA `(.L_x_33) ;  /* 0xffffffec00684947 */ /* 0x000ff2000383ffff */
[----:B------:R-:W-:Y:S01]  /*2c90*/  UIADD3 UR22, UPT, UPT, UR22, 0x1b0, URZ ;  /* 0x000001b016167890 */ /* 0x000fe2000fffe0ff */
[----:B------:R-:W-:-:S03]  /*2ca0*/  MOV R3, UR33 ;  /* 0x0000002100037c02 */ /* 0x000fc60008000f00 */
[----:B------:R-:W-:Y:S01]  /*2cb0*/  ULEA UR4, UR32, UR22, 0x3 ;  /* 0x0000001620047291 */ /* 0x000fe2000f8e18ff */
[----:B------:R-:W-:-:S08]  /*2cc0*/  SHF.L.U32 R3, R3, 0x1f, RZ ;  /* 0x0000001f03037819 */ /* 0x000fd000000006ff */
[----:B------:R-:W1:Y:S02]  /*2cd0*/  SYNCS.PHASECHK.TRANS64.TRYWAIT P0, [UR4], R3 ;  /* 0x00000003ff0075a7 */ /* 0x000e640008001104 */
[----:B-1----:R-:W-:Y:S05]  /*2ce0*/  @!P0 BRA `(.L_x_34) ;  /* 0x0000005800d48947 */ /* 0x002fea0003800000 */
.L_x_143:
[----:B------:R-:W-:-:S04]  /*2cf0*/  UIADD3 UR6, UPT, UPT, UR32, 0x1, URZ ;  /* 0x0000000120067890 */ /* 0x000fc8000fffe0ff */
[----:B------:R-:W-:-:S04]  /*2d00*/  UISETP.NE.AND UP0, UPT, UR6, 0x36, UPT ;  /* 0x000000360600788c */ /* 0x000fc8000bf05270 */
[----:B------:R-:W-:Y:S02]  /*2d10*/  USEL UR5, URZ, 0x1, UP0 ;  /* 0x00000001ff057887 */ /* 0x000fe40008000000 */
[----:B------:R-:W-:Y:S02]  /*2d20*/  USEL UR6, UR6, URZ, UP0 ;  /* 0x000000ff06067287 */ /* 0x000fe40008000000 */
[----:B------:R-:W-:Y:S02]  /*2d30*/  ULOP3.LUT UR5, UR33, UR5, URZ, 0x3c, !UPT ;  /* 0x0000000521057292 */ /* 0x000fe4000f8e3cff */
[----:B------:R-:W-:-:S04]  /*2d40*/  ULEA UR4, UR6, UR22, 0x3 ;  /* 0x0000001606047291 */ /* 0x000fc8000f8e18ff */
[----:B-1----:R-:W-:-:S04]  /*2d50*/  MOV R3, UR5 ;  /* 0x0000000500037c02 */ /* 0x002fc80008000f00 */
[----:B------:R-:W-:-:S04]  /*2d60*/  SHF.L.U32 R3, R3, 0x1f, RZ ;  /* 0x0000001f03037819 */ /* 0x000fc800000006ff */
[----:B------:R-:W1:Y:S02]  /*2d70*/  SYNCS.PHASECHK.TRANS64.TRYWAIT P0, [UR4], R3 ;  /* 0x00000003ff0075a7 */ /* 0x000e640008001104 */
[----:B-1----:R-:W-:Y:S05]  /*2d80*/  @!P0 BRA `(.L_x_35) ;  /* 0x0000005800c48947 */ /* 0x002fea0003800000 */
.L_x_145:
        /* <DEDUP_REMOVED lines=10> */
.L_x_147:
        /* <DEDUP_REMOVED lines=10> */
.L_x_149:
        /* <DEDUP_REMOVED lines=10> */
.L_x_151:
        /* <DEDUP_REMOVED lines=10> */
.L_x_153:
        /* <DEDUP_REMOVED lines=10> */
.L_x_155:
        /* <DEDUP_REMOVED lines=10> */
.L_x_157:
        /* <DEDUP_REMOVED lines=10> */
.L_x_159:
        /* <DEDUP_REMOVED lines=10> */
.L_x_161:
        /* <DEDUP_REMOVED lines=10> */
.L_x_163:
        /* <DEDUP_REMOVED lines=10> */
.L_x_165:
        /* <DEDUP_REMOVED lines=10> */
.L_x_167:
        /* <DEDUP_REMOVED lines=10> */
.L_x_169:
        /* <DEDUP_REMOVED lines=10> */
.L_x_171:
        /* <DEDUP_REMOVED lines=10> */
.L_x_173:
        /* <DEDUP_REMOVED lines=10> */
.L_x_175:
        /* <DEDUP_REMOVED lines=10> */
.L_x_177:
        /* <DEDUP_REMOVED lines=10> */
.L_x_179:
        /* <DEDUP_REMOVED lines=10> */
.L_x_181:
        /* <DEDUP_REMOVED lines=10> */
.L_x_183:
        /* <DEDUP_REMOVED lines=10> */
.L_x_185:
        /* <DEDUP_REMOVED lines=10> */
.L_x_187:
        /* <DEDUP_REMOVED lines=10> */
.L_x_189:
        /* <DEDUP_REMOVED lines=10> */
.L_x_191:
        /* <DEDUP_REMOVED lines=10> */
.L_x_193:
        /* <DEDUP_REMOVED lines=10> */
.L_x_195:
        /* <DEDUP_REMOVED lines=10> */
.L_x_197:
        /* <DEDUP_REMOVED lines=10> */
.L_x_199:
        /* <DEDUP_REMOVED lines=10> */
.L_x_201:
        /* <DEDUP_REMOVED lines=10> */
.L_x_203:
        /* <DEDUP_REMOVED lines=10> */
.L_x_205:
        /* <DEDUP_REMOVED lines=10> */
.L_x_207:
        /* <DEDUP_REMOVED lines=10> */
.L_x_209:
        /* <DEDUP_REMOVED lines=10> */
.L_x_211:
        /* <DEDUP_REMOVED lines=10> */
.L_x_213:
        /* <DEDUP_REMOVED lines=10> */
.L_x_215:
        /* <DEDUP_REMOVED lines=10> */
.L_x_217:
        /* <DEDUP_REMOVED lines=10> */
.L_x_219:
        /* <DEDUP_REMOVED lines=10> */
.L_x_221:
        /* <DEDUP_REMOVED lines=10> */
.L_x_223:
        /* <DEDUP_REMOVED lines=10> */
.L_x_225:
        /* <DEDUP_REMOVED lines=10> */
.L_x_227:
        /* <DEDUP_REMOVED lines=10> */
.L_x_229:
        /* <DEDUP_REMOVED lines=10> */
.L_x_231:
        /* <DEDUP_REMOVED lines=10> */
.L_x_233:
        /* <DEDUP_REMOVED lines=10> */
.L_x_235:
        /* <DEDUP_REMOVED lines=10> */
.L_x_237:
        /* <DEDUP_REMOVED lines=10> */
.L_x_239:
        /* <DEDUP_REMOVED lines=10> */
.L_x_241:
        /* <DEDUP_REMOVED lines=10> */
.L_x_243:
        /* <DEDUP_REMOVED lines=10> */
.L_x_245:
        /* <DEDUP_REMOVED lines=10> */
.L_x_247:
[----:B------:R-:W-:-:S04]  /*4d70*/  UIADD3 UR6, UPT, UPT, UR6, 0x1, URZ ;  /* 0x0000000106067890 */ /* 0x000fc8000fffe0ff */
[----:B------:R-:W-:-:S04]  /*4d80*/  UISETP.NE.AND UP0, UPT, UR6, 0x36, UPT ;  /* 0x000000360600788c */ /* 0x000fc8000bf05270 */
[----:B------:R-:W-:Y:S02]  /*4d90*/  USEL UR4, URZ, 0x1, UP0 ;  /* 0x00000001ff047887 */ /* 0x000fe40008000000 */
[----:B------:R-:W-:Y:S02]  /*4da0*/  USEL UR6, UR6, URZ, UP0 ;  /* 0x000000ff06067287 */ /* 0x000fe40008000000 */
[----:B------:R-:W-:Y:S02]  /*4db0*/  ULOP3.LUT UR4, UR5, UR4, URZ, 0x3c, !UPT ;  /* 0x0000000405047292 */ /* 0x000fe4000f8e3cff */
[----:B------:R-:W-:-:S04]  /*4dc0*/  ULEA UR6, UR6, UR22, 0x3 ;  /* 0x0000001606067291 */ /* 0x000fc8000f8e18ff */
[----:B------:R-:W-:Y:S02]  /*4dd0*/  IMAD.U32 R2, RZ, RZ, UR4 ;  /* 0x00000004ff027e24 */ /* 0x000fe4000f8e00ff */
[----:B-1----:R-:W-:-:S03]  /*4de0*/  MOV R0, UR6 ;  /* 0x0000000600007c02 */ /* 0x002fc60008000f00 */
[----:B------:R-:W-:-:S07]  /*4df0*/  SHF.L.U32 R3, R2, 0x1f, RZ ;  /* 0x0000001f02037819 */ /* 0x000fce00000006ff */
.L_x_87:
[----:B-1----:R1:W4:Y:S02]  /*4e00*/  SYNCS.PHASECHK.TRANS64.TRYWAIT P0, [R0+URZ], R3 ;  /* 0x00000003000075a7 */ /* 0x00232400080011ff */
[----:B----4-:R-:W-:Y:S05]  /*4e10*/  @!P0 NANOSLEEP.SYNCS 0x989680 ;  /* 0x009896800000895d */ /* 0x010fea0003900000 */
[----:B------:R-:W4:Y:S02]  /*4e20*/  @!P0 SYNCS.PHASECHK.TRANS64 P0, [R0+URZ], R3 ;  /* 0x00000003000085a7 */ /* 0x000f2400080010ff */
[----:B----4-:R-:W-:Y:S05]  /*4e30*/  @P0 EXIT ;  /* 0x000000000000094d */ /* 0x010fea0003800000 */
[----:B------:R-:W-:Y:S05]  /*4e40*/  BRA `(.L_x_87) ;  /* 0xfffffffc00ec7947 */ /* 0x000fea000383ffff */
.L_x_17:
[----:B------:R-:W-:-:S04]  /*4e50*/  UISETP.NE.AND UP0, UPT, UR48, URZ, UPT ;  /* 0x000000ff3000728c */ /* 0x000fc8000bf05270 */
[----:B------:R-:W-:-:S09]  /*4e60*/  UISETP.NE.OR UP0, UPT, UR6, 0x1, UP0 ;  /* 0x000000010600788c */ /* 0x000fd20008705670 */
[----:B------:R-:W-:Y:S05]  /*4e70*/  BRA.U UP0, `(.L_x_88) ;  /* 0x0000000100b07547 */ /* 0x000fea000b800000 */
[----:B------:R-:W-:Y:S01]  /*4e80*/  UMOV UR4, 0x400 ;  /* 0x0000040000047882 */ /* 0x000fe20000000000 */
[----:B------:R-:W-:Y:S01]  /*4e90*/  HFMA2 R3, -RZ, RZ, 0, 5.9604644775390625e-08 ;  /* 0x00000001ff037431 */ /* 0x000fe200000001ff */
[----:B------:R-:W-:Y:S01]  /*4ea0*/  ULEA UR48, UR48, UR4, 0x18 ;  /* 0x0000000430307291 */ /* 0x000fe2000f8ec0ff */
[----:B------:R-:W-:Y:S01]  /*4eb0*/  ISETP.NE.AND P0, PT, R2, RZ, PT ;  /* 0x000000ff0200720c */ /* 0x000fe20003f05270 */
[----:B------:R-:W-:Y:S02]  /*4ec0*/  IMAD.MOV.U32 R8, RZ, RZ, RZ ;  /* 0x000000ffff087224 */ /* 0x000fe400078e00ff */
[----:B------:R-:W-:Y:S02]  /*4ed0*/  UIADD3 UR6, UPT, UPT, UR48, 0x388, URZ ;  /* 0x0000038830067890 */ /* 0x000fe4000fffe0ff */
[----:B------:R-:W-:Y:S02]  /*4ee0*/  UIADD3 UR7, UPT, UPT, UR48, 0x380, URZ ;  /* 0x0000038030077890 */ /* 0x000fe4000fffe0ff */
[----:B------:R-:W-:-:S12]  /*4ef0*/  UPRMT UR6, URZ, 0x654, UR6 ;  /* 0x00000654ff067896 */ /* 0x000fd80008000006 */
.L_x_91:
[----:B------:R-:W-:Y:S01]  /*4f00*/  SHF.L.U32 R7, R3, 0x1f, RZ ;  /* 0x0000001f03077819 */ /* 0x000fe200000006ff */
[----:B------:R-:W-:Y:S02]  /*4f10*/  IMAD.U32 R9, RZ, RZ, UR7 ;  /* 0x00000007ff097e24 */ /* 0x000fe4000f8e00ff */
[----:B------:R-:W-:Y:S01]  /*4f20*/  @!P0 IMAD.MOV.U32 R5, RZ, RZ, 0x10 ;  /* 0x00000010ff058424 */ /* 0x000fe200078e00ff */
[----:B------:R-:W1:Y:S02]  /*4f30*/  SYNCS.PHASECHK.TRANS64.TRYWAIT P1, [UR48+0x388], R7 ;  /* 0x00038807ff0075a7 */ /* 0x000e640008021130 */
[----:B------:R-:W-:-:S04]  /*4f40*/  PRMT R9, R2, 0x654, R9 ;  /* 0x0000065402097816 */ /* 0x000fc80000000009 */
[----:B------:R-:W-:Y:S01]  /*4f50*/  SEL R0, R9, R0, !P0 ;  /* 0x0000000009007207 */ /* 0x000fe20004000000 */
[----:B-1----:R-:W-:Y:S06]  /*4f60*/  @!P1 BRA `(.L_x_89) ;  /* 0x0000004c002c9947 */ /* 0x002fec0003800000 */
.L_x_249:
[----:B------:R-:W-:Y:S01]  /*4f70*/  UIADD3 UR4, UPT, UPT, UR48, 0x3c0, URZ ;  /* 0x000003c030047890 */ /* 0x000fe2000fffe0ff */
[----:B------:R2:W-:Y:S01]  /*4f80*/  @!P0 SYNCS.ARRIVE.TRANS64.RED RZ, [R0+URZ], R5 ;  /* 0x0000000500ff89a7 */ /* 0x0005e200080004ff */
[----:B------:R-:W-:Y:S01]  /*4f90*/  UIADD3 UR5, UPT, UPT, UR48, 0x380, URZ ;  /* 0x0000038030057890 */ /* 0x000fe2000fffe0ff */
[----:B------:R-:W-:-:S08]  /*4fa0*/  LOP3.LUT R3, R3, 0x1, RZ, 0x3c, !PT ;  /* 0x0000000103037812 */ /* 0x000fd000078e3cff */
[----:B------:R-:W-:Y:S06]  /*4fb0*/  UGETNEXTWORKID.BROADCAST [UR4], [UR5] ;  /* 0x00000000040073ca */ /* 0x000fec0008000100 */
[----:B--2---:R-:W-:-:S04]  /*4fc0*/  SHF.L.U32 R5, R8, 0x1f, RZ ;  /* 0x0000001f08057819 */ /* 0x004fc800000006ff */
[----:B------:R-:W2:Y:S02]  /*4fd0*/  SYNCS.PHASECHK.TRANS64.TRYWAIT P1, [UR48+0x380], R5 ;  /* 0x00038005ff0075a7 */ /* 0x000ea40008021130 */
[----:B--2---:R-:W-:Y:S05]  /*4fe0*/  @!P1 BRA `(.L_x_90) ;  /* 0x0000004c00249947 */ /* 0x004fea0003800000 */
.L_x_251:
[----:B-1----:R-:W1:Y:S01]  /*4ff0*/  LDS.128 R4, [UR48+0x3c0] ;  /* 0x0003c030ff047984 */ /* 0x002e620008000c00 */
[----:B------:R-:W-:Y:S01]  /*5000*/  LOP3.LUT R8, R8, 0x1, RZ, 0x3c, !PT ;  /* 0x0000000108087812 */ /* 0x000fe200078e3cff */
[----:B------:R-:W-:Y:S01]  /*5010*/  @!PT LDS RZ, [RZ] ;  /* 0x00000000fffff984 */ /* 0x000fe20000000800 */
[----:B------:R-:W-:Y:S01]  /*5020*/  @!PT LDS RZ, [RZ] ;  /* 0x00000000fffff984 */ /* 0x000fe20000000800 */
[----:B------:R-:W-:Y:S01]  /*5030*/  @!PT LDS RZ, [RZ] ;  /* 0x00000000fffff984 */ /* 0x000fe20000000800 */
[----:B------:R-:W-:Y:S01]  /*5040*/  @!PT LDS RZ, [RZ] ;  /* 0x00000000fffff984 */ /* 0x000fe20000000800 */
[----:B------:R2:W-:Y:S06]  /*5050*/  MEMBAR.ALL.CTA ;  /* 0x0000000000007992 */ /* 0x0005ec0000008000 */
[----:B--2---:R-:W2:Y:S02]  /*5060*/  FENCE.VIEW.ASYNC.S ;  /* 0x00000000000073c6 */ /* 0x004ea40000000000 */
[----:B--2---:R-:W-:Y:S01]  /*5070*/  SYNCS.ARRIVE.TRANS64.RED.A1T0 RZ, [UR6], RZ ;  /* 0x000000ffffff79a7 */ /* 0x004fe20008100406 */
[----:B-1----:R-:W-:-:S13]  /*5080*/  LOP3.LUT P1, RZ, R6, 0x1, RZ, 0xc0, !PT ;  /* 0x0000000106ff7812 */ /* 0x002fda000782c0ff */
[----:B------:R-:W-:Y:S05]  /*5090*/  @P1 BRA `(.L_x_91) ;  /* 0xfffffffc00981947 */ /* 0x000fea000383ffff */
[----:B------:R-:W-:-:S04]  /*50a0*/  SHF.L.U32 R0, R3, 0x1f, RZ ;  /* 0x0000001f03007819 */ /* 0x000fc800000006ff */
[----:B------:R-:W1:Y:S02]  /*50b0*/  SYNCS.PHASECHK.TRANS64 P0, [UR48+0x388], R0 ;  /* 0x00038800ff0075a7 */ /* 0x000e640008001030 */
[----:B-1----:R-:W-:Y:S05]  /*50c0*/  @P0 EXIT ;  /* 0x000000000000094d */ /* 0x002fea0003800000 */
[----:B------:R-:W-:-:S07]  /*50d0*/  MOV R0, UR48 ;  /* 0x0000003000007c02 */ /* 0x000fce0008000f00 */
.L_x_92:
[----:B-1----:R-:W-:-:S04]  /*50e0*/  SHF.L.U32 R5, R3, 0x1f, RZ ;  /* 0x0000001f03057819 */ /* 0x002fc800000006ff */
[----:B------:R1:W2:Y:S03]  /*50f0*/  SYNCS.PHASECHK.TRANS64.TRYWAIT P0, [R0+URZ+0x388], R5 ;  /* 0x00038805000075a7 */ /* 0x0002a600080011ff */
[----:B--2---:R-:W-:Y:S05]  /*5100*/  @!P0 NANOSLEEP.SYNCS 0x989680 ;  /* 0x009896800000895d */ /* 0x004fea0003900000 */
[----:B------:R-:W2:Y:S02]  /*5110*/  @!P0 SYNCS.PHASECHK.TRANS64 P0, [R0+URZ+0x388], R5 ;  /* 0x00038805000085a7 */ /* 0x000ea400080010ff */
[----:B--2---:R-:W-:Y:S05]  /*5120*/  @P0 EXIT ;  /* 0x000000000000094d */ /* 0x004fea0003800000 */
[----:B------:R-:W-:Y:S05]  /*5130*/  BRA `(.L_x_92) ;  /* 0xfffffffc00e87947 */ /* 0x000fea000383ffff */
.L_x_88:
[----:B------:R-:W-:-:S09]  /*5140*/  UISETP.NE.AND UP0, UPT, UR6, URZ, UPT ;  /* 0x000000ff0600728c */ /* 0x000fd2000bf05270 */
[----:B------:R-:W-:Y:S05]  /*5150*/  BRA.U UP0, `(.L_x_93) ;  /* 0x0000000d00187547 */ /* 0x000fea000b800000 */
[----:B------:R-:W-:Y:S01]  /*5160*/  UMOV UR4, 0x40 ;  /* 0x0000004000047882 */ /* 0x000fe20000000000 */
[----:B------:R-:W-:Y:S01]  /*5170*/  NOP ;  /* 0x0000000000007918 */ /* 0x000fe20000000000 */
[----:B------:R-:W-:Y:S01]  /*5180*/  ULEA UR4, UR48, UR4, 0x18 ;  /* 0x0000000430047291 */ /* 0x000fe2000f8ec0ff */
[----:B------:R-:W-:Y:S02]  /*5190*/  UMOV UR5, 0x400 ;  /* 0x0000040000057882 */ /* 0x000fe40000000000 */
[----:B------:R-:W-:-:S06]  /*51a0*/  ULEA UR48, UR48, UR5, 0x18 ;  /* 0x0000000530307291 */ /* 0x000fcc000f8ec0ff */
[----:B------:R-:W1:Y:S02]  /*51b0*/  LDS.U8 R0, [UR4+0x1c] ;  /* 0x00001c04ff007984 */ /* 0x000e640008000000 */
[----:B-1----:R-:W-:-:S13]  /*51c0*/  ISETP.NE.AND P0, PT, R0, RZ, PT ;  /* 0x000000ff0000720c */ /* 0x002fda0003f05270 */
[----:B------:R-:W-:Y:S05]  /*51d0*/  @P0 BRA `(.L_x_94) ;  /* 0x0000000000580947 */ /* 0x000fea0003800000 */
[----:B------:R-:W-:-:S13]  /*51e0*/  ELECT P0, URZ, PT ;  /* 0x0000000000ff782f */ /* 0x000fda0003800000 */
[----:B------:R-:W-:Y:S05]  /*51f0*/  @!P0 BRA `(.L_x_95) ;  /* 0x0000000000608947 */ /* 0x000fea0003800000 */
[----:B------:R-:W-:Y:S01]  /*5200*/  UMOV UR5, 0x10 ;  /* 0x0000001000057882 */ /* 0x000fe20000000000 */
[----:B------:R-:W-:Y:S01]  /*5210*/  HFMA2 R0, -RZ, RZ, 0, 5.9604644775390625e-08 ;  /* 0x00000001ff007431 */ /* 0x000fe200000001ff */
[----:B------:R-:W-:-:S03]  /*5220*/  MOV R2, 0xffff ;  /* 0x0000ffff00027802 */ /* 0x000fc60000000f00 */
[----:B------:R-:W-:Y:S04]  /*5230*/  DEPBAR.LE SB1, 0x36 ;  /* 0x00009d800000791a */ /* 0x000fe80000000000 */
[----:B------:R-:W1:Y:S02]  /*5240*/  UTCATOMSWS.FIND_AND_SET.ALIGN UP0, UR5, UR5 ;  /* 0x00000005000575e3 */ /* 0x000e640008000800 */
[----:B-1----:R-:W-:Y:S01]  /*5250*/  MOV R3, UR5 ;  /* 0x0000000500037c02 */ /* 0x002fe20008000f00 */
[----:B------:R-:W-:Y:S06]  /*5260*/  BRA.U UP0, `(.L_x_96) ;  /* 0x0000000100187547 */ /* 0x000fec000b800000 */
.L_x_97:
[----:B------:R-:W-:Y:S05]  /*5270*/  NANOSLEEP 0x64 ;  /* 0x000000640000795d */ /* 0x000fea0003800000 */
[----:B------:R-:W-:-:S05]  /*5280*/  UMOV UR5, 0x10 ;  /* 0x0000001000057882 */ /* 0x000fca0000000000 */
[----:B------:R-:W-:Y:S04]  /*5290*/  DEPBAR.LE SB1, 0x36 ;  /* 0x00009d800000791a */ /* 0x000fe80000000000 */
[----:B------:R-:W1:Y:S02]  /*52a0*/  UTCATOMSWS.FIND_AND_SET.ALIGN UP0, UR5, UR5 ;  /* 0x00000005000575e3 */ /* 0x000e640008000800 */
[----:B-1----:R-:W-:Y:S01]  /*52b0*/  MOV R3, UR5 ;  /* 0x0000000500037c02 */ /* 0x002fe20008000f00 */
[----:B------:R-:W-:Y:S05]  /*52c0*/  BRA.U !UP0, `(.L_x_97) ;  /* 0xfffffffd08e87547 */ /* 0x000fea000b83ffff */
.L_x_96:
[-C--:B------:R-:W-:Y:S02]  /*52d0*/  SHF.L.U32 R2, R2, R3.reuse, RZ ;  /* 0x0000000302027219 */ /* 0x080fe400000006ff */
[----:B------:R-:W-:Y:S01]  /*52e0*/  SHF.L.U32 R0, R0, R3, RZ ;  /* 0x0000000300007219 */ /* 0x000fe200000006ff */
[----:B------:R-:W-:Y:S02]  /*52f0*/  IMAD.SHL.U32 R3, R3, 0x20, RZ ;  /* 0x0000002003037824 */ /* 0x000fe400078e00ff */
[----:B------:R1:W-:Y:S04]  /*5300*/  ATOMS.OR RZ, [UR4+0x14], R2 ;  /* 0x00001402ffff798c */ /* 0x0003e8000b000004 */
[----:B------:R1:W-:Y:S04]  /*5310*/  ATOMS.OR RZ, [UR4+0x18], R0 ;  /* 0x00001800ffff798c */ /* 0x0003e8000b000004 */
[----:B------:R1:W-:Y:S01]  /*5320*/  STS [UR48+0x3d0], R3 ;  /* 0x0003d003ff007988 */ /* 0x0003e20008000830 */
[----:B------:R-:W-:Y:S05]  /*5330*/  BRA `(.L_x_95) ;  /* 0x0000000000107947 */ /* 0x000fea0003800000 */
.L_x_94:
[----:B------:R-:W-:Y:S02]  /*5340*/  MOV R0, 0xffffffff ;  /* 0xffffffff00007802 */ /* 0x000fe40000000f00 */
[----:B------:R-:W-:-:S03]  /*5350*/  MOV R2, 0x5380 ;  /* 0x0000538000027802 */ /* 0x000fc60000000f00 */
[----:B------:R1:W-:Y:S04]  /*5360*/  STS [UR48+0x3d0], R0 ;  /* 0x0003d000ff007988 */ /* 0x0003e80008000830 */
[----:B-1-3-5:R-:W-:Y:S05]  /*5370*/  CALL.REL.NOINC `($__internal_1_$__cuda_sm10x_tcgen05_guardrail_trap_phase_invalid_during_alloc) ;  /* 0x0000004c00687944 */ /* 0x02afea0003c00000 */
.L_x_95:
[----:B------:R-:W-:Y:S05]  /*5380*/  WARPSYNC.ALL ;  /* 0x0000000000007948 */ /* 0x000fea0003800000 */
[----:B------:R-:W2:Y:S01]  /*5390*/  S2UR UR6, SR_CgaCtaId ;  /* 0x00000000000679c3 */ /* 0x000ea20000008800 */
[----:B------:R-:W-:Y:S01]  /*53a0*/  UMOV UR4, 0x400 ;  /* 0x0000040000047882 */ /* 0x000fe20000000000 */
[----:B------:R-:W-:-:S06]  /*53b0*/  NOP ;  /* 0x0000000000007918 */ /* 0x000fcc0000000000 */
[----:B------:R-:W-:Y:S06]  /*53c0*/  BAR.ARV 0x6, 0xa0 ;  /* 0x0182800000007b1d */ /* 0x000fec0000002000 */
[----:B------:R-:W-:Y:S01]  /*53d0*/  IMAD.MOV.U32 R8, RZ, RZ, 0x1 ;  /* 0x00000001ff087424 */ /* 0x000fe200078e00ff */
[----:B------:R-:W-:Y:S01]  /*53e0*/  UMOV UR15, URZ ;  /* 0x000000ff000f7c82 */ /* 0x000fe20008000000 */
[----:B------:R-:W-:Y:S01]  /*53f0*/  UMOV UR14, URZ ;  /* 0x000000ff000e7c82 */ /* 0x000fe20008000000 */
[----:B------:R-:W-:Y:S01]  /*5400*/  UMOV UR18, 0x0 ;  /* 0x0000000000127882 */ /* 0x000fe20000000000 */
[----:B------:R-:W-:Y:S01]  /*5410*/  UMOV UR19, 0x4100010 ;  /* 0x0410001000137882 */ /* 0x000fe20000000000 */
[----:B--2---:R-:W-:Y:S01]  /*5420*/  ULEA UR6, UR6, UR4, 0x18 ;  /* 0x0000000406067291 */ /* 0x004fe2000f8ec0ff */
[----:B------:R-:W2:Y:S03]  /*5430*/  LDCU.64 UR4, c[0x0][0x388] ;  /* 0x00007100ff0477ac */ /* 0x000ea60008000a00 */
[----:B------:R-:W-:-:S02]  /*5440*/  UIADD3 UR9, UPT, UPT, UR6, 0x2600, URZ ;  /* 0x0000260006097890 */ /* 0x000fc4000fffe0ff */
[----:B------:R-:W-:-:S03]  /*5450*/  UIADD3 UR10, UPT, UPT, UR6, 0x1d600, URZ ;  /* 0x0001d600060a7890 */ /* 0x000fc6000fffe0ff */
[----:B------:R-:W1:Y:S01]  /*5460*/  LDS R9, [UR6+0x3d0] ;  /* 0x0003d006ff097984 */ /* 0x000e620008000800 */
[----:B------:R-:W-:Y:S02]  /*5470*/  USHF.R.U32.HI UR9, URZ, 0x4, UR9 ;  /* 0x00000004ff097899 */ /* 0x000fe40008011609 */
[----:B------:R-:W-:Y:S02]  /*5480*/  USHF.R.U32.HI UR10, URZ, 0x4, UR10 ;  /* 0x00000004ff0a7899 */ /* 0x000fe4000801160a */
[----:B------:R-:W-:Y:S02]  /*5490*/  ULOP3.LUT UR9, UR9, 0x3fff, URZ, 0xc0, !UPT ;  /* 0x00003fff09097892 */ /* 0x000fe4000f8ec0ff */
[----:B------:R-:W-:Y:S02]  /*54a0*/  ULOP3.LUT UR10, UR10, 0x3fff, URZ, 0xc0, !UPT ;  /* 0x00003fff0a0a7892 */ /* 0x000fe4000f8ec0ff */
[----:B------:R-:W-:Y:S02]  /*54b0*/  ULOP3.LUT UR9, UR9, 0x10000, URZ, 0xfc, !UPT ;  /* 0x0001000009097892 */ /* 0x000fe4000f8efcff */
[----:B--2---:R-:W-:-:S02]  /*54c0*/  UIADD3 UR4, UPT, UPT, UR4, 0x1f, URZ ;  /* 0x0000001f04047890 */ /* 0x004fc4000fffe0ff */
[----:B------:R-:W-:Y:S02]  /*54d0*/  ULOP3.LUT UR10, UR10, 0x10000, URZ, 0xfc, !UPT ;  /* 0x000100000a0a7892 */ /* 0x000fe4000f8efcff */
[----:B------:R-:W-:-:S04]  /*54e0*/  USHF.R.S32.HI UR7, URZ, 0x1f, UR4 ;  /* 0x0000001fff077899 */ /* 0x000fc80008011404 */
[----:B------:R-:W-:-:S03]  /*54f0*/  ULEA.HI UR7, UR7, UR4, URZ, 0x5 ;  /* 0x0000000407077291 */ /* 0x000fc6000f8f28ff */
[----:B------:R-:W2:Y:S01]  /*5500*/  LDCU UR4, c[0x0][0x390] ;  /* 0x00007200ff0477ac */ /* 0x000ea20008000800 */
[----:B------:R-:W-:-:S04]  /*5510*/  USHF.R.S32.HI UR7, URZ, 0x5, UR7 ;  /* 0x00000005ff077899 */ /* 0x000fc80008011407 */
[----:B------:R-:W-:Y:S02]  /*5520*/  UIMAD UR7, UR7, UR5, URZ ;  /* 0x00000005070772a4 */ /* 0x000fe4000f8e02ff */
[----:B------:R-:W-:-:S04]  /*5530*/  UIADD3 UR5, UPT, UPT, UR6, 0x388, URZ ;  /* 0x0000038806057890 */ /* 0x000fc8000fffe0ff */
[----:B------:R-:W-:Y:S01]  /*5540*/  UPRMT UR5, URZ, 0x654, UR5 ;  /* 0x00000654ff057896 */ /* 0x000fe20008000005 */
[C---:B-1----:R-:W-:Y:S01]  /*5550*/  VIADD R3, R9.reuse, 0x40 ;  /* 0x0000004009037836 */ /* 0x042fe20000000000 */
[----:B------:R-:W-:Y:S01]  /*5560*/  LOP3.LUT R2, R9, 0xffff, RZ, 0xc0, !PT ;  /* 0x0000ffff09027812 */ /* 0x000fe200078ec0ff */
[----:B--2---:R-:W-:-:S03]  /*5570*/  UIMAD UR4, UR7, UR4, URZ ;  /* 0x00000004070472a4 */ /* 0x004fc6000f8e02ff */
[----:B------:R-:W-:Y:S01]  /*5580*/  LOP3.LUT R3, R3, 0xffff, RZ, 0xc0, !PT ;  /* 0x0000ffff03037812 */ /* 0x000fe200078ec0ff */
[----:B------:R-:W-:Y:S02]  /*5590*/  UIADD3 UR16, UPT, UPT, UR4, -0x1, URZ ;  /* 0xffffffff04107890 */ /* 0x000fe4000fffe0ff */
[----:B------:R-:W-:Y:S02]  /*55a0*/  UISETP.GE.AND UP2, UPT, UR4, 0x1, UPT ;  /* 0x000000010400788c */ /* 0x000fe4000bf46270 */
[----:B------:R1:W-:Y:S02]  /*55b0*/  STL.64 [R1], R2 ;  /* 0x0000000201007387 */ /* 0x0003e40000100a00 */
[----:B-1----:R-:W-:-:S07]  /*55c0*/  CS2R R2, SRZ ;  /* 0x0000000000027805 */ /* 0x002fce000001ff00 */
.L_x_104:
[----:B-1----:R-:W-:-:S04]  /*55d0*/  SHF.L.U32 R5, R3, 0x1f, RZ ;  /* 0x0000001f03057819 */ /* 0x002fc800000006ff */
[----:B------:R-:W1:Y:S02]  /*55e0*/  SYNCS.PHASECHK.TRANS64.TRYWAIT P0, [UR6+0x380], R5 ;  /* 0x00038005ff0075a7 */ /* 0x000e640008001106 */
[----:B-12---:R-:W-:Y:S05]  /*55f0*/  @!P0 BRA `(.L_x_98) ;  /* 0x0000004400b88947 */ /* 0x006fea0003800000 */
.L_x_253:
[----:B-1----:R-:W1:Y:S01]  /*5600*/  LDS.128 R4, [UR6+0x3c0] ;  /* 0x0003c006ff047984 */ /* 0x002e620008000c00 */
[----:B------:R-:W-:Y:S01]  /*5610*/  ULEA UR8, UR15, UR6, 0x3 ;  /* 0x000000060f087291 */ /* 0x000fe2000f8e18ff */
[----:B------:R-:W-:Y:S01]  /*5620*/  SHF.L.U32 R0, R8, 0x1f, RZ ;  /* 0x0000001f08007819 */ /* 0x000fe200000006ff */
[----:B------:R-:W-:Y:S01]  /*5630*/  @!PT LDS RZ, [RZ] ;  /* 0x00000000fffff984 */ /* 0x000fe20000000800 */
[----:B------:R-:W-:Y:S01]  /*5640*/  @!PT LDS RZ, [RZ] ;  /* 0x00000000fffff984 */ /* 0x000fe20000000800 */
[----:B------:R-:W-:Y:S01]  /*5650*/  @!PT LDS RZ, [RZ] ;  /* 0x00000000fffff984 */ /* 0x000fe20000000800 */
[----:B------:R-:W-:Y:S01]  /*5660*/  @!PT LDS RZ, [RZ] ;  /* 0x00000000fffff984 */ /* 0x000fe20000000800 */
[----:B------:R2:W-:Y:S06]  /*5670*/  MEMBAR.ALL.CTA ;  /* 0x0000000000007992 */ /* 0x0005ec0000008000 */
[----:B--2---:R-:W2:Y:S02]  /*5680*/  FENCE.VIEW.ASYNC.S ;  /* 0x00000000000073c6 */ /* 0x004ea40000000000 */
[----:B--2---:R-:W-:Y:S01]  /*5690*/  SYNCS.ARRIVE.TRANS64.RED.A1T0 RZ, [UR5], RZ ;  /* 0x000000ffffff79a7 */ /* 0x004fe20008100405 */
[----:B------:R-:W2:Y:S01]  /*56a0*/  SYNCS.PHASECHK.TRANS64.TRYWAIT P0, [UR8+0x3a0], R0 ;  /* 0x0003a000ff0075a7 */ /* 0x000ea20008001108 */
[----:B-1----:R-:W-:Y:S01]  /*56b0*/  LOP3.LUT P2, RZ, R6, 0x1, RZ, 0xc0, !PT ;  /* 0x0000000106ff7812 */ /* 0x002fe2000784c0ff */
[----:B--2---:R-:W-:-:S12]  /*56c0*/  @!P0 BRA `(.L_x_99) ;  /* 0x00000044009c8947 */ /* 0x004fd80003800000 */
.L_x_255:
[----:B------:R-:W-:Y:S05]  /*56d0*/  BRA.U !UP2, `(.L_x_100) ;  /* 0x000000010aa87547 */ /* 0x000fea000b800000 */
[----:B-1----:R-:W-:Y:S01]  /*56e0*/  IMAD.U32 R0, RZ, RZ, UR15 ;  /* 0x0000000fff007e24 */ /* 0x002fe2000f8e00ff */
[----:B------:R-:W-:-:S04]  /*56f0*/  ULEA UR4, UR14, UR6, 0x3 ;  /* 0x000000060e047291 */ /* 0x000fc8000f8e18ff */
[----:B------:R-:W-:Y:S02]  /*5700*/  LEA R4, R0, R1, 0x2 ;  /* 0x0000000100047211 */ /* 0x000fe400078e10ff */
[----:B------:R-:W-:-:S04]  /*5710*/  SHF.L.U32 R0, R2, 0x1f, RZ ;  /* 0x0000001f02007819 */ /* 0x000fc800000006ff */
[----:B------:R-:W5:Y:S01]  /*5720*/  LDL R4, [R4] ;  /* 0x0000000004047983 */ /* 0x000f620000100800 */
[----:B------:R1:W2:Y:S01]  /*5730*/  SYNCS.PHASECHK.TRANS64.TRYWAIT P1, [UR4], R0 ;  /* 0x00000000ff0075a7 */ /* 0x0002a20008021104 */
[----:B------:R-:W-:Y:S01]  /*5740*/  UPLOP3.LUT UP3, UPT, UPT, UPT, UPT, 0x40, 0x4 ;  /* 0x000000000004789c */ /* 0x000fe20003f6e870 */
[----:B------:R-:W-:Y:S01]  /*5750*/  UMOV UR13, UR16 ;  /* 0x00000010000d7c82 */ /* 0x000fe20008000000 */
[----:B------:R-:W-:-:S09]  /*5760*/  UMOV UR12, UR14 ;  /* 0x0000000e000c7c82 */ /* 0x000fd20008000000 */
.L_x_103:
[----:B------:R-:W-:Y:S01]  /*5770*/  ULEA UR7, UR12, UR6, 0x3 ;  /* 0x000000060c077291 */ /* 0x000fe2000f8e18ff */
[----:B-12-4-:R-:W-:Y:S11]  /*5780*/  @P1 BRA `(.L_x_101) ;  /* 0x00000000000c1947 */ /* 0x016ff60003800000 */
[----:B------:R-:W-:Y:S04]  /*5790*/  SHF.L.U32 R5, R2, 0x1f, RZ ;  /* 0x0000001f02057819 */ /* 0x000fe800000006ff */
[----:B------:R-:W2:Y:S02]  /*57a0*/  SYNCS.PHASECHK.TRANS64.TRYWAIT P0, [UR7], R5 ;  /* 0x00000005ff0075a7 */ /* 0x000ea40008001107 */
[----:B--2---:R-:W-:Y:S05]  /*57b0*/  @!P0 BRA `(.L_x_102) ;  /* 0x0000004400788947 */ /* 0x004fea0003800000 */
.L_x_101:
[----:B------:R-:W-:Y:S01]  /*57c0*/  UISETP.NE.AND UP0, UPT, UR13, URZ, UPT ;  /* 0x000000ff0d00728c */ /* 0x000fe2000bf05270 */
[----:B------:R-:W-:Y:S01]  /*57d0*/  PLOP3.LUT P1, PT, PT, PT, PT, 0x80, 0x8 ;  /* 0x000000000008781c */ /* 0x000fe20003f2f070 */
[----:B------:R-:W-:Y:S02]  /*57e0*/  UIADD3 UR14, UPT, UPT, UR12, 0x1, URZ ;  /* 0x000000010c0e7890 */ /* 0x000fe4000fffe0ff */
[----:B------:R-:W-:Y:S02]  /*57f0*/  ULEA UR20, UR12, UR10, 0x7 ;  /* 0x0000000a0c147291 */ /* 0x000fe4000f8e38ff */
[----:B------:R-:W-:Y:S01]  /*5800*/  UISETP.NE.AND UP1, UPT, UR14, 0x36, UPT ;  /* 0x000000360e00788c */ /* 0x000fe2000bf25270 */
[----:B------:R-:W-:Y:S01]  /*5810*/  PLOP3.LUT P0, PT, PT, PT, UP0, 0x80, 0x8 ;  /* 0x000000000008781c */ /* 0x000fe20003f0f008 */
[----:B------:R-:W-:Y:S02]  /*5820*/  ULEA UR22, UR12, UR9, 0x7 ;  /* 0x000000090c167291 */ /* 0x000fe4000f8e38ff */
[----:B------:R-:W-:Y:S02]  /*5830*/  USEL UR11, URZ, 0x1, UP1 ;  /* 0x00000001ff0b7887 */ /* 0x000fe40008800000 */
[----:B------:R-:W-:Y:S01]  /*5840*/  USEL UR14, UR14, URZ, UP1 ;  /* 0x000000ff0e0e7287 */ /* 0x000fe20008800000 */
[----:B------:R-:W-:Y:S01]  /*5850*/  UMOV UR21, 0xc0004010 ;  /* 0xc000401000157882 */ /* 0x000fe20000000000 */
[----:B------:R-:W-:Y:S02]  /*5860*/  UMOV UR23, 0xc0004010 ;  /* 0xc000401000177882 */ /* 0x000fe40000000000 */
[----:B------:R-:W-:Y:S01]  /*5870*/  @UP0 ULEA UR4, UR14, UR6, 0x3 ;  /* 0x000000060e040291 */ /* 0x000fe2000f8e18ff */
[----:B------:R-:W-:Y:S01]  /*5880*/  LOP3.LUT R2, R2, UR11, RZ, 0x3c, !PT ;  /* 0x0000000b02027c12 */ /* 0x000fe2000f8e3cff */
[----:B------:R-:W-:Y:S02]  /*5890*/  UIADD3 UR11, UPT, UPT, UR7, 0x1b0, URZ ;  /* 0x000001b0070b7890 */ /* 0x000fe4000fffe0ff */
[----:B------:R-:W-:Y:S01]  /*58a0*/  UIADD3 UR7, UPT, UPT, UR13, 0x1, URZ ;  /* 0x000000010d077890 */ /* 0x000fe2000fffe0ff */
[----:B-1----:R-:W-:Y:S01]  /*58b0*/  @P0 SHF.L.U32 R0, R2, 0x1f, RZ ;  /* 0x0000001f02000819 */ /* 0x002fe200000006ff */
[----:B------:R-:W-:Y:S02]  /*58c0*/  UIADD3 UR13, UPT, UPT, UR13, -0x1, URZ ;  /* 0xffffffff0d0d7890 */ /* 0x000fe4000fffe0ff */
[----:B------:R-:W-:Y:S01]  /*58d0*/  UISETP.GT.U32.AND UP0, UPT, UR7, 0x1, UPT ;  /* 0x000000010700788c */ /* 0x000fe2000bf04070 */
[----:B------:R4:W1:Y:S01]  /*58e0*/  @P0 SYNCS.PHASECHK.TRANS64.TRYWAIT P1, [UR4], R0 ;  /* 0x00000000ff0005a7 */ /* 0x0008620008021104 */
[----:B------:R-:W-:Y:S11]  /*58f0*/  ELECT P0, URZ, PT ;  /* 0x0000000000ff782f */ /* 0x000ff60003800000 */
[----:B------:R-:W-:Y:S02]  /*5900*/  @!UPT UIADD3 URZ, UPT, UPT, URZ, URZ, URZ ;  /* 0x000000fffffff290 */ /* 0x000fe4000fffe0ff */
[----:B-----5:R-:W-:Y:S01]  /*5910*/  @P0 R2UR.BROADCAST UR4, R4 ;  /* 0x00000000040402ca */ /* 0x020fe200008e0000 */
[----:B------:R-:W-:Y:S11]  /*5920*/  UMOV UR12, UR14 ;  /* 0x0000000e000c7c82 */ /* 0x000ff60008000000 */
[----:B------:R-:W-:Y:S01]  /*5930*/  @!UPT UIADD3 URZ, UPT, UPT, URZ, URZ, URZ ;  /* 0x000000fffffff290 */ /* 0x000fe2000fffe0ff */
[----:B------:R4:W-:Y:S01]  /*5940*/  UTCQMMA gdesc[UR22], gdesc[UR20], tmem[UR4], tmem[UR18], idesc[UR19], UP3 ;  /* 0x00ff1214160075ea */ /* 0x0009e20009800304 */
[----:B------:R-:W-:Y:S01]  /*5950*/  UPLOP3.LUT UP3, UPT, UPT, UPT, UPT, 0x80, 0x8 ;  /* 0x000000000008789c */ /* 0x000fe20003f6f070 */
[----:B------:R4:W-:Y:S01]  /*5960*/  UTCBAR [UR11], URZ ;  /* 0x000000ff0b0073e9 */ /* 0x0009e200080000ff */
[----:B------:R-:W-:Y:S09]  /*5970*/  BRA.U UP0, `(.L_x_103) ;  /* 0xfffffffd007c7547 */ /* 0x000ff2000b83ffff */
.L_x_100:
[----:B------:R-:W-:Y:S01]  /*5980*/  UIADD3 UR15, UPT, UPT, UR15, 0x1, URZ ;  /* 0x000000010f0f7890 */ /* 0x000fe2000fffe0ff */
[----:B------:R-:W-:Y:S01]  /*5990*/  LOP3.LUT R3, R3, 0x1, RZ, 0x3c, !PT ;  /* 0x0000000103037812 */ /* 0x000fe200078e3cff */
[----:B------:R-:W-:Y:S02]  /*59a0*/  UIADD3 UR8, UPT, UPT, UR8, 0x390, URZ ;  /* 0x0000039008087890 */ /* 0x000fe4000fffe0ff */
[----:B------:R-:W-:-:S04]  /*59b0*/  UISETP.NE.AND UP0, UPT, UR15, 0x2, UPT ;  /* 0x000000020f00788c */ /* 0x000fc8000bf05270 */
[----:B----4-:R-:W-:Y:S02]  /*59c0*/  USEL UR4, URZ, 0x1, UP0 ;  /* 0x00000001ff047887 */ /* 0x010fe40008000000 */
[----:B------:R-:W-:Y:S01]  /*59d0*/  USEL UR15, UR15, URZ, UP0 ;  /* 0x000000ff0f0f7287 */ /* 0x000fe20008000000 */
[----:B------:R2:W-:Y:S03]  /*59e0*/  UTCBAR [UR8], URZ ;  /* 0x000000ff080073e9 */ /* 0x0005e600080000ff */
[----:B------:R-:W-:Y:S01]  /*59f0*/  LOP3.LUT R8, R8, UR4, RZ, 0x3c, !PT ;  /* 0x0000000408087c12 */ /* 0x000fe2000f8e3cff */
[----:B------:R-:W-:Y:S07]  /*5a00*/  @P2 BRA `(.L_x_104) ;  /* 0xfffffff800f02947 */ /* 0x000fee000383ffff */
[----:B------:R-:W4:Y:S01]  /*5a10*/  S2UR UR4, SR_CgaCtaId ;  /* 0x00000000000479c3 */ /* 0x000f220000008800 */
[----:B------:R-:W-:Y:S01]  /*5a20*/  ELECT P0, URZ, PT ;  /* 0x0000000000ff782f */ /* 0x000fe20003800000 */
[----:B-1----:R-:W-:Y:S01]  /*5a30*/  IMAD.MOV.U32 R0, RZ, RZ, 0x1 ;  /* 0x00000001ff007424 */ /* 0x002fe200078e00ff */
[----:B------:R-:W-:Y:S01]  /*5a40*/  UIADD3 UR6, UPT, UPT, UR6, 0x3a0, URZ ;  /* 0x000003a006067890 */ /* 0x000fe2000fffe0ff */
[----:B------:R-:W-:Y:S01]  /*5a50*/  SHF.L.U32 R3, R8, 0x1f, RZ ;  /* 0x0000001f08037819 */ /* 0x000fe200000006ff */
[----:B------:R-:W-:-:S03]  /*5a60*/  UMOV UR5, 0x40 ;  /* 0x0000004000057882 */ /* 0x000fc60000000000 */
[----:B------:R-:W-:Y:S01]  /*5a70*/  UVIRTCOUNT.DEALLOC.SMPOOL 0x80 ;  /* 0x000000800000784c */ /* 0x000fe20000000000 */
[----:B----4-:R-:W-:Y:S02]  /*5a80*/  ULEA UR4, UR4, UR5, 0x18 ;  /* 0x0000000504047291 */ /* 0x010fe4000f8ec0ff */
[----:B------:R-:W-:-:S07]  /*5a90*/  ULEA UR5, UR15, UR6, 0x3 ;  /* 0x000000060f057291 */ /* 0x000fce000f8e18ff */
[----:B------:R1:W-:Y:S02]  /*5aa0*/  @P0 STS.U8 [UR4+0x1c], R0 ;  /* 0x00001c00ff000988 */ /* 0x0003e40008000004 */
[----:B------:R-:W4:Y:S02]  /*5ab0*/  SYNCS.PHASECHK.TRANS64.TRYWAIT P0, [UR5], R3 ;  /* 0x00000003ff0075a7 */ /* 0x000f240008001105 */
[----:B-1--4-:R-:W-:Y:S05]  /*5ac0*/  @!P0 BRA `(.L_x_105) ;  /* 0x0000004000cc8947 */ /* 0x012fea0003800000 */
.L_x_258:
[----:B------:R-:W-:-:S04]  /*5ad0*/  UIADD3 UR7, UPT, UPT, UR15, 0x1, URZ ;  /* 0x000000010f077890 */ /* 0x000fc8000fffe0ff */
[----:B------:R-:W-:-:S04]  /*5ae0*/  UISETP.NE.AND UP0, UPT, UR7, 0x2, UPT ;  /* 0x000000020700788c */ /* 0x000fc8000bf05270 */
[----:B------:R-:W-:Y:S02]  /*5af0*/  USEL UR5, URZ, 0x1, UP0 ;  /* 0x00000001ff057887 */ /* 0x000fe40008000000 */
[----:B------:R-:W-:-:S04]  /*5b00*/  USEL UR7, UR7, URZ, UP0 ;  /* 0x000000ff07077287 */ /* 0x000fc80008000000 */
[----:B------:R-:W-:Y:S01]  /*5b10*/  ULEA UR7, UR7, UR6, 0x3 ;  /* 0x0000000607077291 */ /* 0x000fe2000f8e18ff */
[----:B-1----:R-:W-:-:S04]  /*5b20*/  LOP3.LUT R3, R8, UR5, RZ, 0x3c, !PT ;  /* 0x0000000508037c12 */ /* 0x002fc8000f8e3cff */
[----:B------:R-:W-:-:S04]  /*5b30*/  SHF.L.U32 R3, R3, 0x1f, RZ ;  /* 0x0000001f03037819 */ /* 0x000fc800000006ff */
[----:B------:R-:W1:Y:S02]  /*5b40*/  SYNCS.PHASECHK.TRANS64.TRYWAIT P0, [UR7], R3 ;  /* 0x00000003ff0075a7 */ /* 0x000e640008001107 */
[----:B-1----:R-:W-:Y:S05]  /*5b50*/  @!P0 BRA `(.L_x_106) ;  /* 0x0000004000c08947 */ /* 0x002fea0003800000 */
.L_x_260:
[----:B------:R-:W-:Y:S01]  /*5b60*/  NOP ;  /* 0x0000000000007918 */ /* 0x000fe20000000000 */
[----:B-1----:R-:W1:Y:S01]  /*5b70*/  LDS R0, [UR4+0x14] ;  /* 0x00001404ff007984 */ /* 0x002e620008000800 */
[----:B------:R-:W-:Y:S01]  /*5b80*/  LOP3.LUT R2, R9, 0xffff, RZ, 0xc0, !PT ;  /* 0x0000ffff09027812 */ /* 0x000fe200078ec0ff */
[----:B------:R-:W-:Y:S02]  /*5b90*/  IMAD.MOV.U32 R3, RZ, RZ, 0xffff ;  /* 0x0000ffffff037424 */ /* 0x000fe400078e00ff */
[----:B------:R-:W-:Y:S01]  /*5ba0*/  IMAD.MOV.U32 R5, RZ, RZ, 0x1 ;  /* 0x00000001ff057424 */ /* 0x000fe200078e00ff */
[----:B------:R-:W-:-:S04]  /*5bb0*/  SHF.R.U32.HI R2, RZ, 0x5, R2 ;  /* 0x00000005ff027819 */ /* 0x000fc80000011602 */
[-C--:B------:R-:W-:Y:S02]  /*5bc0*/  SHF.L.U32 R3, R3, R2.reuse, RZ ;  /* 0x0000000203037219 */ /* 0x080fe400000006ff */
[----:B------:R-:W-:Y:S02]  /*5bd0*/  SHF.L.U32 R5, R5, R2, RZ ;  /* 0x0000000205057219 */ /* 0x000fe400000006ff */
[----:B-1----:R-:W-:-:S04]  /*5be0*/  LOP3.LUT R0, R0, R3, RZ, 0xc0, !PT ;  /* 0x0000000300007212 */ /* 0x002fc800078ec0ff */
[----:B------:R-:W-:-:S13]  /*5bf0*/  ISETP.NE.AND P0, PT, R0, R3, PT ;  /* 0x000000030000720c */ /* 0x000fda0003f05270 */
[----:B------:R-:W-:Y:S05]  /*5c00*/  @P0 BRA `(.L_x_107) ;  /* 0x00000000005c0947 */ /* 0x000fea0003800000 */
[----:B------:R-:W1:Y:S02]  /*5c10*/  LDS R0, [UR4+0x18] ;  /* 0x00001804ff007984 */ /* 0x000e640008000800 */
[----:B-1----:R-:W-:-:S04]  /*5c20*/  LOP3.LUT R0, R0, R5, RZ, 0xc0, !PT ;  /* 0x0000000500007212 */ /* 0x002fc800078ec0ff */
[----:B------:R-:W-:-:S13]  /*5c30*/  ISETP.NE.AND P0, PT, R0, R5, PT ;  /* 0x000000050000720c */ /* 0x000fda0003f05270 */
[----:B------:R-:W-:Y:S05]  /*5c40*/  @P0 BRA `(.L_x_108) ;  /* 0x0000000000400947 */ /* 0x000fea0003800000 */
[----:B--2---:R-:W-:Y:S01]  /*5c50*/  R2UR UR8, R3 ;  /* 0x00000000030872ca */ /* 0x004fe200000e0000 */
[----:B------:R-:W1:Y:S01]  /*5c60*/  S2R R2, SR_LANEID ;  /* 0x0000000000027919 */ /* 0x000e620000000000 */
[----:B------:R-:W-:Y:S01]  /*5c70*/  LOP3.LUT R5, RZ, R5, RZ, 0x33, !PT ;  /* 0x00000005ff057212 */ /* 0x000fe200078e33ff */
[----:B------:R-:W-:Y:S02]  /*5c80*/  VOTEU.ANY UR7, UPT, PT ;  /* 0x0000000000077886 */ /* 0x000fe400038e0100 */
[----:B------:R-:W-:Y:S01]  /*5c90*/  UFLO.U32 UR7, UR7 ;  /* 0x00000007000772bd */ /* 0x000fe200080e0000 */
[----:B------:R-:W2:Y:S07]  /*5ca0*/  REDUX UR5, R5 ;  /* 0x00000000050573c4 */ /* 0x000eae0000000000 */
[----:B------:R-:W-:-:S06]  /*5cb0*/  ULOP3.LUT UR8, URZ, UR8, URZ, 0x33, !UPT ;  /* 0x00000008ff087292 */ /* 0x000fcc000f8e33ff */
[----:B------:R-:W-:-:S04]  /*5cc0*/  IMAD.U32 R0, RZ, RZ, UR8 ;  /* 0x00000008ff007e24 */ /* 0x000fc8000f8e00ff */
[----:B------:R-:W4:Y:S02]  /*5cd0*/  REDUX UR6, R0 ;  /* 0x00000000000673c4 */ /* 0x000f240000000000 */
[----:B------:R1:W-:Y:S02]  /*5ce0*/  UTCATOMSWS.AND URZ, UR8 ;  /* 0x0000000800ff79e3 */ /* 0x0003e40008000000 */
[----:B-1----:R-:W-:Y:S01]  /*5cf0*/  ISETP.EQ.U32.AND P0, PT, R2, UR7, PT ;  /* 0x0000000702007c0c */ /* 0x002fe2000bf02070 */
[----:B--2---:R-:W-:Y:S02]  /*5d00*/  IMAD.U32 R2, RZ, RZ, UR5 ;  /* 0x00000005ff027e24 */ /* 0x004fe4000f8e00ff */
[----:B----4-:R-:W-:-:S10]  /*5d10*/  IMAD.U32 R3, RZ, RZ, UR6 ;  /* 0x00000006ff037e24 */ /* 0x010fd4000f8e00ff */
[----:B------:R1:W-:Y:S04]  /*5d20*/  @P0 ATOMS.AND RZ, [UR4+0x14], R3 ;  /* 0x00001403ffff098c */ /* 0x0003e8000a800004 */
[----:B------:R1:W-:Y:S01]  /*5d30*/  @P0 ATOMS.AND RZ, [UR4+0x18], R2 ;  /* 0x00001802ffff098c */ /* 0x0003e2000a800004 */
[----:B------:R-:W-:Y:S05]  /*5d40*/  BRA `(.L_x_109) ;  /* 0x0000000000147947 */ /* 0x000fea0003800000 */
.L_x_108:
[----:B------:R-:W-:Y:S02]  /*5d50*/  MOV R2, 0x5d70 ;  /* 0x00005d7000027802 */ /* 0x000fe40000000f00 */
[----:B--23-5:R-:W-:Y:S05]  /*5d60*/  CALL.REL.NOINC `($__internal_0_$__cuda_sm10x_tcgen05_guardrail_trap_col_being_dealloced_not_returned_by_alloc) ;  /* 0x0000004000e07944 */ /* 0x02cfea0003c00000 */
[----:B------:R-:W-:Y:S05]  /*5d70*/  BRA `(.L_x_109) ;  /* 0x0000000000087947 */ /* 0x000fea0003800000 */
.L_x_107:
[----:B------:R-:W-:Y:S02]  /*5d80*/  MOV R2, 0x5da0 ;  /* 0x00005da000027802 */ /* 0x000fe40000000f00 */
[----:B--23-5:R-:W-:Y:S05]  /*5d90*/  CALL.REL.NOINC `($__internal_2_$__cuda_sm10x_tcgen05_guardrail_trap_unallocated_columns_being_dealloced) ;  /* 0x0000004000ec7944 */ /* 0x02cfea0003c00000 */
.L_x_109:
[----:B------:R-:W-:Y:S01]  /*5da0*/  NOP ;  /* 0x0000000000007918 */ /* 0x000fe20000000000 */
[----:B------:R-:W-:Y:S05]  /*5db0*/  EXIT ;  /* 0x000000000000794d */ /* 0x000fea0003800000 */
.L_x_93:
[----:B------:R-:W-:-:S09]  /*5dc0*/  UISETP.NE.OR UP1, UPT, UR6, 0x3, !UP1 ;  /* 0x000000030600788c */ /* 0x000fd2000cf25670 */
[----:B------:R-:W-:Y:S05]  /*5dd0*/  BRA.U UP1, `(.L_x_110) ;  /* 0x0000000901e07547 */ /* 0x000fea000b800000 */
[----:B------:R-:W1:Y:S01]  /*5de0*/  LDC.64 R8, c[0x0][0x888] ;  /* 0x00022200ff087b82 */ /* 0x000e620000000a00 */
[----:B------:R-:W-:Y:S01]  /*5df0*/  UMOV UR14, 0x400 ;  /* 0x00000400000e7882 */ /* 0x000fe20000000000 */
[----:B------:R-:W-:Y:S01]  /*5e00*/  IMAD.MOV.U32 R31, RZ, RZ, 0x1 ;  /* 0x00000001ff1f7424 */ /* 0x000fe200078e00ff */
[----:B------:R-:W-:Y:S01]  /*5e10*/  ULEA UR14, UR48, UR14, 0x18 ;  /* 0x0000000e300e7291 */ /* 0x000fe2000f8ec0ff */
[----:B------:R-:W-:Y:S01]  /*5e20*/  IMAD.MOV.U32 R30, RZ, RZ, RZ ;  /* 0x000000ffff1e7224 */ /* 0x000fe200078e00ff */
[----:B------:R-:W-:Y:S01]  /*5e30*/  UPLOP3.LUT UP0, UPT, UPT, UPT, UPT, 0x40, 0x4 ;  /* 0x000000000004789c */ /* 0x000fe20003f0e870 */
[----:B------:R-:W-:Y:S01]  /*5e40*/  IMAD.MOV.U32 R28, RZ, RZ, 0x1000 ;  /* 0x00001000ff1c7424 */ /* 0x000fe200078e00ff */
[----:B------:R-:W-:Y:S01]  /*5e50*/  UIADD3 UR4, UPT, UPT, UR14, 0x360, URZ ;  /* 0x000003600e047890 */ /* 0x000fe2000fffe0ff */
[----:B------:R-:W2:Y:S01]  /*5e60*/  LDC R0, c[0x0][0xb30] ;  /* 0x0002cc00ff007b82 */ /* 0x000ea20000000800 */
[----:B------:R-:W-:Y:S02]  /*5e70*/  UIADD3 UR16, UPT, UPT, UR14, 0x388, URZ ;  /* 0x000003880e107890 */ /* 0x000fe4000fffe0ff */
[----:B------:R-:W-:-:S02]  /*5e80*/  UPRMT UR48, UR48, 0x654, UR4 ;  /* 0x0000065430307896 */ /* 0x000fc40008000004 */
[----:B------:R-:W-:-:S03]  /*5e90*/  UPRMT UR16, URZ, 0x654, UR16 ;  /* 0x00000654ff107896 */ /* 0x000fc60008000010 */
[----:B------:R-:W4:Y:S08]  /*5ea0*/  LDC R23, c[0x0][0x370] ;  /* 0x0000dc00ff177b82 */ /* 0x000f300000000800 */
[----:B------:R-:W3:Y:S01]  /*5eb0*/  LDC R2, c[0x0][0xb0c] ;  /* 0x0002c300ff027b82 */ /* 0x000ee20000000800 */
[----:B-1----:R-:W-:-:S04]  /*5ec0*/  ISETP.NE.U32.AND P0, PT, R8, RZ, PT ;  /* 0x000000ff0800720c */ /* 0x002fc80003f05070 */
[----:B------:R-:W-:-:S03]  /*5ed0*/  ISETP.NE.AND.EX P0, PT, R9, RZ, PT, P0 ;  /* 0x000000ff0900720c */ /* 0x000fc60003f05300 */
[----:B------:R-:W1:Y:S01]  /*5ee0*/  LDC R18, c[0x0][0xb20] ;  /* 0x0002c800ff127b82 */ /* 0x000e620000000800 */
[----:B--2---:R-:W-:-:S07]  /*5ef0*/  ISETP.NE.AND P1, PT, R0, 0x1, PT ;  /* 0x000000010000780c */ /* 0x004fce0003f25270 */
[----:B------:R-:W2:Y:S02]  /*5f00*/  LDC.64 R32, c[0x0][0x348] ;  /* 0x0000d200ff207b82 */ /* 0x000ea40000000a00 */
[----:B------:R-:W-:-:S06]  /*5f10*/  VOTEU.ANY UP2, P0 ;  /* 0x0000000000ff7886 */ /* 0x000fcc0000040100 */
[----:B------:R-:W1:Y:S08]  /*5f20*/  LDC.64 R20, c[0x0][0xb10] ;  /* 0x0002c400ff147b82 */ /* 0x000e700000000a00 */
[----:B------:R-:W1:Y:S08]  /*5f30*/  LDC.64 R6, c[0x0][0xb18] ;  /* 0x0002c600ff067b82 */ /* 0x000e700000000a00 */
[----:B------:R-:W1:Y:S08]  /*5f40*/  LDC.64 R4, c[0x0][0xb28] ;  /* 0x0002ca00ff047b82 */ /* 0x000e700000000a00 */
[----:B------:R-:W1:Y:S08]  /*5f50*/  LDC.64 R16, c[0x0][0x890] ;  /* 0x00022400ff107b82 */ /* 0x000e700000000a00 */
[----:B---34-:R-:W1:Y:S02]  /*5f60*/  LDC R22, c[0x0][0x374] ;  /* 0x0000dd00ff167b82 */ /* 0x018e640000000800 */
.L_x_118:
[----:B------:R-:W-:Y:S04]  /*5f70*/  SHF.L.U32 R3, R30, 0x1f, RZ ;  /* 0x0000001f1e037819 */ /* 0x000fe800000006ff */
[----:B---3--:R-:W3:Y:S02]  /*5f80*/  SYNCS.PHASECHK.TRANS64.TRYWAIT P0, [UR14+0x380], R3 ;  /* 0x00038003ff0075a7 */ /* 0x008ee4000800110e */
[----:B---3--:R-:W-:Y:S05]  /*5f90*/  @!P0 BRA `(.L_x_111) ;  /* 0x0000003c00c88947 */ /* 0x008fea0003800000 */
.L_x_262:
[----:B------:R-:W-:Y:S01]  /*5fa0*/  ISETP.GE.AND P0, PT, R40, 0x1, PT ;  /* 0x000000012800780c */ /* 0x000fe20003f06270 */
[----:B------:R-:W4:Y:S01]  /*5fb0*/  LDS.128 R24, [UR14+0x3c0] ;  /* 0x0003c00eff187984 */ /* 0x000f220008000c00 */
[C---:B-1----:R-:W-:Y:S02]  /*5fc0*/  ISETP.NE.U32.AND P5, PT, R16.reuse, RZ, PT ;  /* 0x000000ff1000720c */ /* 0x042fe40003fa5070 */
[----:B------:R-:W-:Y:S02]  /*5fd0*/  ISETP.NE.U32.AND P4, PT, R16, RZ, PT ;  /* 0x000000ff1000720c */ /* 0x000fe40003f85070 */
[C---:B------:R-:W-:Y:S02]  /*5fe0*/  ISETP.NE.AND.EX P5, PT, R17.reuse, RZ, PT, P5 ;  /* 0x000000ff1100720c */ /* 0x040fe40003fa5350 */
[----:B------:R-:W-:Y:S01]  /*5ff0*/  ISETP.NE.AND.EX P4, PT, R17, RZ, PT, P4 ;  /* 0x000000ff1100720c */ /* 0x000fe20003f85340 */
[----:B------:R-:W-:Y:S01]  /*6000*/  @!PT LDS RZ, [RZ] ;  /* 0x00000000fffff984 */ /* 0x000fe20000000800 */
[----:B------:R-:W-:Y:S01]  /*6010*/  @!PT LDS RZ, [RZ] ;  /* 0x00000000fffff984 */ /* 0x000fe20000000800 */
[----:B------:R-:W-:Y:S01]  /*6020*/  @!PT LDS RZ, [RZ] ;  /* 0x00000000fffff984 */ /* 0x000fe20000000800 */
[----:B------:R-:W-:Y:S01]  /*6030*/  @!PT LDS RZ, [RZ] ;  /* 0x00000000fffff984 */ /* 0x000fe20000000800 */
[----:B------:R1:W-:Y:S06]  /*6040*/  MEMBAR.ALL.CTA ;  /* 0x0000000000007992 */ /* 0x0003ec0000008000 */
[----:B-1----:R-:W1:Y:S01]  /*6050*/  FENCE.VIEW.ASYNC.S ;  /* 0x00000000000073c6 */ /* 0x002e620000000000 */
[----:B------:R-:W-:Y:S01]  /*6060*/  SHF.L.U32 R29, R31, 0x1f, RZ ;  /* 0x0000001f1f1d7819 */ /* 0x000fe200000006ff */
[----:B-1----:R-:W-:Y:S01]  /*6070*/  SYNCS.ARRIVE.TRANS64.RED.A1T0 RZ, [UR16], RZ ;  /* 0x000000ffffff79a7 */ /* 0x002fe20008100410 */
[----:B----4-:R-:W-:Y:S11]  /*6080*/  LOP3.LUT P3, RZ, R26, 0x1, RZ, 0xc0, !PT ;  /* 0x000000011aff7812 */ /* 0x010ff6000786c0ff */
[----:B------:R-:W-:Y:S02]  /*6090*/  @!UPT UIADD3 URZ, UPT, UPT, URZ, URZ, URZ ;  /* 0x000000fffffff290 */ /* 0x000fe4000fffe0ff */
[----:B------:R-:W-:Y:S02]  /*60a0*/  @P3 MOV R13, R24 ;  /* 0x00000018000d3202 */ /* 0x000fe40000000f00 */
[----:B------:R-:W-:Y:S01]  /*60b0*/  @P3 LOP3.LUT R8, R25, 0xffff, RZ, 0xc0, !PT ;  /* 0x0000ffff19083812 */ /* 0x000fe200078ec0ff */
[----:B------:R-:W-:Y:S06]  /*60c0*/  @!P0 BRA `(.L_x_112) ;  /* 0x0000000000a48947 */ /* 0x000fec0003800000 */
[----:B------:R-:W-:Y:S01]  /*60d0*/  IMAD.HI.U32 R35, R22, R7, RZ ;  /* 0x0000000716237227 */ /* 0x000fe200078e00ff */
[----:B------:R-:W-:Y:S02]  /*60e0*/  ISETP.NE.AND P0, PT, R6, 0x1, PT ;  /* 0x000000010600780c */ /* 0x000fe40003f05270 */
[----:B------:R-:W-:Y:S01]  /*60f0*/  ISETP.NE.AND P2, PT, R40, 0x1, PT ;  /* 0x000000012800780c */ /* 0x000fe20003f45270 */
[----:B------:R-:W-:Y:S01]  /*6100*/  IMAD.HI.U32 R34, R23, R20, RZ ;  /* 0x0000001417227227 */ /* 0x000fe200078e00ff */
[----:B------:R-:W-:Y:S02]  /*6110*/  SHF.R.U32.HI R35, RZ, R18, R35 ;  /* 0x00000012ff237219 */ /* 0x000fe40000011623 */
[----:B------:R-:W-:Y:S01]  /*6120*/  ISETP.NE.AND P6, PT, R2, 0x1, PT ;  /* 0x000000010200780c */ /* 0x000fe20003fc5270 */
[----:B------:R-:W-:Y:S01]  /*6130*/  IMAD.HI.U32 R36, R13, R20, RZ ;  /* 0x000000140d247227 */ /* 0x000fe200078e00ff */
[----:B------:R-:W-:Y:S02]  /*6140*/  SHF.R.U32.HI R34, RZ, R21, R34 ;  /* 0x00000015ff227219 */ /* 0x000fe40000011622 */
[----:B---3--:R-:W-:Y:S01]  /*6150*/  SEL R3, R22, R35, !P0 ;  /* 0x0000002316037207 */ /* 0x008fe20004000000 */
[C---:B------:R-:W-:Y:S01]  /*6160*/  IMAD.HI.U32 R35, R8.reuse, R7, RZ ;  /* 0x0000000708237227 */ /* 0x040fe200078e00ff */
[----:B------:R-:W-:Y:S02]  /*6170*/  SEL R11, R23, R34, !P6 ;  /* 0x00000022170b7207 */ /* 0x000fe40007000000 */
[----:B------:R-:W-:Y:S01]  /*6180*/  SHF.R.U32.HI R36, RZ, R21, R36 ;  /* 0x00000015ff247219 */ /* 0x000fe20000011624 */
[----:B------:R-:W-:Y:S01]  /*6190*/  IMAD.HI.U32 R38, R3, R4, RZ ;  /* 0x0000000403267227 */ /* 0x000fe200078e00ff */
[----:B------:R-:W-:Y:S03]  /*61a0*/  SHF.R.U32.HI R35, RZ, R18, R35 ;  /* 0x00000012ff237219 */ /* 0x000fe60000011623 */
[----:B------:R-:W-:Y:S01]  /*61b0*/  IMAD.HI.U32 R34, R11, R4, RZ ;  /* 0x000000040b227227 */ /* 0x000fe200078e00ff */
[----:B------:R-:W-:Y:S02]  /*61c0*/  @P2 SHF.R.U32.HI R3, RZ, R5, R38 ;  /* 0x00000005ff032219 */ /* 0x000fe40000011626 */
[----:B------:R-:W-:Y:S02]  /*61d0*/  SEL R9, R8, R35, !P0 ;  /* 0x0000002308097207 */ /* 0x000fe40004000000 */
[----:B------:R-:W-:Y:S01]  /*61e0*/  @P2 SHF.R.U32.HI R11, RZ, R5, R34 ;  /* 0x00000005ff0b2219 */ /* 0x000fe20000011622 */
[C---:B------:R-:W-:Y:S01]  /*61f0*/  IMAD R10, R40.reuse, R3, RZ ;  /* 0x00000003280a7224 */ /* 0x040fe200078e02ff */
[----:B------:R-:W-:Y:S01]  /*6200*/  SEL R3, R13, R36, !P6 ;  /* 0x000000240d037207 */ /* 0x000fe20007000000 */
[C---:B------:R-:W-:Y:S03]  /*6210*/  IMAD.HI.U32 R14, R9.reuse, R4, RZ ;  /* 0x00000004090e7227 */ /* 0x040fe600078e00ff */
[----:B------:R-:W-:Y:S01]  /*6220*/  ISETP.GE.AND P0, PT, R9, R10, PT ;  /* 0x0000000a0900720c */ /* 0x000fe20003f06270 */
[C---:B------:R-:W-:Y:S01]  /*6230*/  IMAD R12, R40.reuse, R11, RZ ;  /* 0x0000000b280c7224 */ /* 0x040fe200078e02ff */
[-C--:B------:R-:W-:Y:S04]  /*6240*/  SHF.R.U32.HI R14, RZ, R5.reuse, R14 ;  /* 0x00000005ff0e7219 */ /* 0x080fe8000001160e */
[----:B------:R-:W-:Y:S02]  /*6250*/  ISETP.GE.OR P0, PT, R3, R12, P0 ;  /* 0x0000000c0300720c */ /* 0x000fe40000706670 */
[----:B------:R-:W-:Y:S05]  /*6260*/  SEL R15, R9, R14, !P2 ;  /* 0x0000000e090f7207 */ /* 0x000fea0005000000 */
[----:B------:R-:W-:Y:S04]  /*6270*/  IMAD.MOV R14, RZ, RZ, -R15 ;  /* 0x000000ffff0e7224 */ /* 0x000fe800078e0a0f */
[----:B------:R-:W-:Y:S02]  /*6280*/  IMAD R14, R40, R14, R9 ;  /* 0x0000000e280e7224 */ /* 0x000fe400078e0209 */
[C---:B------:R-:W-:Y:S05]  /*6290*/  @!P0 IMAD.HI.U32 R10, R3.reuse, R4, RZ ;  /* 0x00000004030a8227 */ /* 0x040fea00078e00ff */
[----:B------:R-:W-:Y:S04]  /*62a0*/  @!P0 SHF.R.U32.HI R10, RZ, R5, R10 ;  /* 0x00000005ff0a8219 */ /* 0x000fe8000001160a */
[----:B------:R-:W-:Y:S01]  /*62b0*/  @!P0 SEL R0, R3, R10, !P2 ;  /* 0x0000000a03008207 */ /* 0x000fe20005000000 */
[----:B------:R-:W-:Y:S03]  /*62c0*/  IMAD.MOV R10, RZ, RZ, -R3 ;  /* 0x000000ffff0a7224 */ /* 0x000fe600078e0a03 */
[----:B------:R-:W-:Y:S01]  /*62d0*/  @!P0 IADD3 R15, PT, PT, R15, -R0, RZ ;  /* 0x800000000f0f8210 */ /* 0x000fe20007ffe0ff */
[----:B------:R-:W-:Y:S01]  /*62e0*/  @!P0 IMAD R0, R11, R14, R0 ;  /* 0x0000000e0b008224 */ /* 0x000fe200078e0200 */
[----:B------:R-:W-:Y:S01]  /*62f0*/  IADD3 R11, PT, PT, -R9, RZ, RZ ;  /* 0x000000ff090b7210 */ /* 0x000fe20007ffe1ff */
[----:B------:R-:W-:Y:S02]  /*6300*/  IMAD R13, R2, R10, R13 ;  /* 0x0000000a020d7224 */ /* 0x000fe400078e020d */
[----:B------:R-:W-:Y:S02]  /*6310*/  @!P0 IMAD R9, R15, R40, R3 ;  /* 0x000000280f098224 */ /* 0x000fe400078e0203 */
[----:B------:R-:W-:Y:S02]  /*6320*/  @!P0 IMAD.MOV.U32 R3, RZ, RZ, R0 ;  /* 0x000000ffff038224 */ /* 0x000fe400078e0000 */
[----:B------:R-:W-:Y:S02]  /*6330*/  IMAD R8, R6, R11, R8 ;  /* 0x0000000b06087224 */ /* 0x000fe400078e0208 */
[----:B------:R-:W-:Y:S02]  /*6340*/  IMAD R13, R3, R2, R13 ;  /* 0x00000002030d7224 */ /* 0x000fe400078e020d */
[----:B------:R-:W-:Y:S02]  /*6350*/  IMAD R8, R9, R6, R8 ;  /* 0x0000000609087224 */ /* 0x000fe400078e0208 */
.L_x_112:
[----:B------:R-:W-:Y:S05]  /*6360*/  BRA.U UP0, `(.L_x_113) ;  /* 0x0000000100107547 */ /* 0x000fea000b800000 */
[----:B---3--:R-:W-:Y:S04]  /*6370*/  MOV R0, UR15 ;  /* 0x0000000f00007c02 */ /* 0x008fe80008000f00 */
[----:B------:R-:W-:Y:S04]  /*6380*/  SHF.L.U32 R3, R0, 0x1f, RZ ;  /* 0x0000001f00037819 */ /* 0x000fe800000006ff */
[----:B------:R-:W1:Y:S02]  /*6390*/  SYNCS.PHASECHK.TRANS64.TRYWAIT P0, [UR14+0x378], R3 ;  /* 0x00037803ff0075a7 */ /* 0x000e64000800110e */
[----:B-1----:R-:W-:Y:S05]  /*63a0*/  @!P0 BRA `(.L_x_114) ;  /* 0x0000003800dc8947 */ /* 0x002fea0003800000 */
.L_x_113:
[----:B------:R-:W-:Y:S05]  /*63b0*/  @!P5 BRA `(.L_x_115) ;  /* 0x00000000002cd947 */ /* 0x000fea0003800000 */
[----:B------:R-:W-:Y:S01]  /*63c0*/  UPLOP3.LUT UP3, UPT, UPT, UPT, UP2, 0x80, 0x8 ;  /* 0x000000000008789c */ /* 0x000fe20003f6f020 */
[----:B------:R-:W-:Y:S05]  /*63d0*/  HFMA2 R94, -RZ, RZ, 0, 5.9604644775390625e-08 ;  /* 0x00000001ff5e7431 */ /* 0x000fea00000001ff */
[----:B------:R-:W-:Y:S11]  /*63e0*/  PLOP3.LUT P0, PT, PT, PT, UP3, 0x80, 0x8 ;  /* 0x000000000008781c */ /* 0x000ff60003f0f038 */
[----:B------:R-:W-:Y:S02]  /*63f0*/  @!UPT UIADD3 URZ, UPT, UPT, URZ, URZ, URZ ;  /* 0x000000fffffff290 */ /* 0x000fe4000fffe0ff */
[----:B------:R-:W4:Y:S01]  /*6400*/  @P0 LDC.64 R10, c[0x0][0x888] ;  /* 0x00022200ff0a0b82 */ /* 0x000f220000000a00 */
[----:B-1-3--:R-:W-:Y:S04]  /*6410*/  @P0 IMAD R0, R19, R16, RZ ;  /* 0x0000001013000224 */ /* 0x00afe800078e02ff */
[----:B----4-:R-:W-:Y:S01]  /*6420*/  @P0 IMAD.WIDE R10, R0, 0x4, R10 ;  /* 0x00000004000a0825 */ /* 0x010fe200078e020a */
[----:B------:R-:W-:Y:S04]  /*6430*/  MOV R0, 0x1 ;  /* 0x0000000100007802 */ /* 0x000fe80000000f00 */
[----:B-----5:R4:W5:Y:S01]  /*6440*/  @P0 LDG.E R49, desc[UR44][R10.64] ;  /* 0x0000002c0a310981 */ /* 0x020962000c1e1900 */
[----:B------:R-:W-:Y:S01]  /*6450*/  @!P0 PRMT R94, R0, 0x7610, R94 ;  /* 0x00007610005e8816 */ /* 0x000fe2000000005e */
[----:B----4-:R-:W1:Y:S06]  /*6460*/  @!P0 LDC R49, c[0x0][0x880] ;  /* 0x00022000ff318b82 */ /* 0x010e6c0000000800 */
.L_x_115:
[----:B-1---5:R-:W-:Y:S01]  /*6470*/  @!P4 FSETP.EQ.AND P5, PT, R49, RZ, PT ;  /* 0x000000ff3100c20b */ /* 0x022fe20003fa2000 */
[----:B------:R-:W-:Y:S01]  /*6480*/  @!UPT UIADD3 URZ, UPT, UPT, URZ, URZ, URZ ;  /* 0x000000fffffff290 */ /* 0x000fe2000fffe0ff */
[----:B------:R-:W-:Y:S11]  /*6490*/  @!P4 BRA `(.L_x_116) ;  /* 0x000000000014c947 */ /* 0x000ff60003800000 */
[----:B------:R-:W-:Y:S02]  /*64a0*/  LOP3.LUT P0, RZ, R94, 0xff, RZ, 0xc0, !PT ;  /* 0x000000ff5eff7812 */ /* 0x000fe4000780c0ff */
[----:B------:R-:W-:Y:S04]  /*64b0*/  PLOP3.LUT P5, PT, PT, PT, UP3, 0x80, 0x8 ;  /* 0x000000000008781c */ /* 0x000fe80003faf038 */
[----:B------:R-:W-:Y:S07]  /*64c0*/  PLOP3.LUT P5, PT, P5, PT, PT, 0x8, 0x80 ;  /* 0x000000000080781c */ /* 0x000fee0002fae170 */
[----:B------:R-:W-:Y:S11]  /*64d0*/  @P0 FSETP.EQ.AND P5, PT, R49, RZ, PT ;  /* 0x000000ff3100020b */ /* 0x000ff60003fa2000 */
[----:B------:R-:W-:Y:S02]  /*64e0*/  @!UPT UIADD3 URZ, UPT, UPT, URZ, URZ, URZ ;  /* 0x000000fffffff290 */ /* 0x000fe4000fffe0ff */
.L_x_116:
[----:B------:R-:W1:Y:S01]  /*64f0*/  SYNCS.PHASECHK.TRANS64.TRYWAIT P4, [UR14+0x368], R29 ;  /* 0x0003681dff0075a7 */ /* 0x000e62000808110e */
[----:B------:R-:W-:Y:S01]  /*6500*/  @P3 SHF.R.U32.HI R19, RZ, 0x10, R25 ;  /* 0x00000010ff133819 */ /* 0x000fe20000011619 */
[----:B------:R-:W4:Y:S08]  /*6510*/  LDC.64 R14, c[0x0][0xb10] ;  /* 0x0002c400ff0e7b82 */ /* 0x000f300000000a00 */
[----:B------:R-:W5:Y:S08]  /*6520*/  LDC.64 R10, c[0x0][0xb18] ;  /* 0x0002c600ff0a7b82 */ /* 0x000f700000000a00 */
[----:B---3--:R-:W3:Y:S08]  /*6530*/  @!P1 LDC R0, c[0x0][0xb20] ;  /* 0x0002c800ff009b82 */ /* 0x008ef00000000800 */
[----:B------:R-:W2:Y:S01]  /*6540*/  @!P1 LDC R3, c[0x0][0xb0c] ;  /* 0x0002c300ff039b82 */ /* 0x000ea20000000800 */
[----:B----4-:R-:W-:Y:S05]  /*6550*/  @!P1 IMAD.HI.U32 R14, R13, R14, RZ ;  /* 0x0000000e0d0e9227 */ /* 0x010fea00078e00ff */
[----:B------:R-:W-:Y:S01]  /*6560*/  @!P1 SHF.R.U32.HI R14, RZ, R15, R14 ;  /* 0x0000000fff0e9219 */ /* 0x000fe2000001160e */
[----:B-----5:R-:W-:Y:S01]  /*6570*/  @!P1 IMAD.HI.U32 R11, R8, R11, RZ ;  /* 0x0000000b080b9227 */ /* 0x020fe200078e00ff */
[----:B------:R-:W-:Y:S04]  /*6580*/  @!P1 ISETP.NE.AND P0, PT, R10, 0x1, PT ;  /* 0x000000010a00980c */ /* 0x000fe80003f05270 */
[----:B---3--:R-:W-:Y:S02]  /*6590*/  @!P1 SHF.R.U32.HI R9, RZ, R0, R11 ;  /* 0x00000000ff099219 */ /* 0x008fe4000001160b */
[----:B--2---:R-:W-:Y:S02]  /*65a0*/  @!P1 ISETP.NE.AND P2, PT, R3, 0x1, PT ;  /* 0x000000010300980c */ /* 0x004fe40003f45270 */
[----:B------:R-:W-:Y:S02]  /*65b0*/  @!P1 SEL R9, R8, R9, !P0 ;  /* 0x0000000908099207 */ /* 0x000fe40004000000 */
[----:B------:R-:W-:Y:S02]  /*65c0*/  ELECT P0, URZ, PT ;  /* 0x0000000000ff782f */ /* 0x000fe40003800000 */
[----:B------:R-:W-:Y:S05]  /*65d0*/  @!P1 SEL R14, R13, R14, !P2 ;  /* 0x0000000e0d0e9207 */ /* 0x000fea0005000000 */
[----:B------:R-:W-:Y:S02]  /*65e0*/  @!P1 IMAD.IADD R0, R9, 0x1, -R14 ;  /* 0x0000000109009824 */ /* 0x000fe400078e0a0e */
[----:B------:R-:W-:Y:S02]  /*65f0*/  @!P1 IMAD.IADD R9, R14, 0x1, -R9 ;  /* 0x000000010e099824 */ /* 0x000fe400078e0a09 */
[----:B------:R-:W-:Y:S02]  /*6600*/  @!P1 IMAD R13, R0, R3, R13 ;  /* 0x00000003000d9224 */ /* 0x000fe400078e020d */
[----:B------:R-:W-:Y:S01]  /*6610*/  @!P1 IMAD R8, R9, R10, R8 ;  /* 0x0000000a09089224 */ /* 0x000fe200078e0208 */
[----:B-1----:R-:W-:Y:S06]  /*6620*/  @!P4 BRA `(.L_x_117) ;  /* 0x000000380054c947 */ /* 0x002fec0003800000 */
.L_x_265:
[----:B------:R-:W-:Y:S02]  /*6630*/  PLOP3.LUT P5, PT, P5, P0, PT, 0xf2, 0x2f ;  /* 0x00000000002f781c */ /* 0x000fe40002fa1e72 */
[----:B------:R-:W-:Y:S02]  /*6640*/  LOP3.LUT R31, R31, 0x1, RZ, 0x3c, !PT ;  /* 0x000000011f1f7812 */ /* 0x000fe400078e3cff */
[----:B------:R-:W-:Y:S09]  /*6650*/  LOP3.LUT R30, R30, 0x1, RZ, 0x3c, !PT ;  /* 0x000000011e1e7812 */ /* 0x000ff200078e3cff */
[----:B------:R-:W-:Y:S01]  /*6660*/  VOTEU.ALL UP1, P5 ;  /* 0x0000000000ff7886 */ /* 0x000fe20002820000 */
[----:B------:R-:W-:Y:S01]  /*6670*/  @!P5 IMAD.SHL.U32 R93, R93, 0x40, RZ ;  /* 0x000000405d5dd824 */ /* 0x000fe200078e00ff */
[----:B------:R-:W-:Y:S01]  /*6680*/  @!P5 IADD3 R3, P0, PT, R32, 0x580, RZ ;  /* 0x000005802003d810 */ /* 0x000fe20007f1e0ff */
[----:B------:R-:W-:Y:S02]  /*6690*/  @!P5 IMAD.SHL.U32 R95, R95, 0x40, RZ ;  /* 0x000000405f5fd824 */ /* 0x000fe400078e00ff */
[----:B------:R-:W2:Y:S01]  /*66a0*/  @!UP1 LDCU.128 UR4, c[0x0][0x980] ;  /* 0x00013000ff0497ac */ /* 0x000ea20008000c00 */
[----:B------:R-:W-:Y:S01]  /*66b0*/  @!P5 R2UR UR10, R93 ;  /* 0x000000005d0ad2ca */ /* 0x000fe200000e0000 */
[----:B-1----:R-:W-:Y:S01]  /*66c0*/  @!P5 IMAD.X R0, RZ, RZ, R33, P0 ;  /* 0x000000ffff00d224 */ /* 0x002fe200000e0621 */
[----:B------:R-:W-:Y:S01]  /*66d0*/  @!P5 R2UR UR11, R95 ;  /* 0x000000005f0bd2ca */ /* 0x000fe200000e0000 */
[----:B------:R-:W-:Y:S02]  /*66e0*/  IMAD.IADD R93, R8, 0x1, R79 ;  /* 0x00000001085d7824 */ /* 0x000fe400078e024f */
[----:B------:R-:W-:Y:S01]  /*66f0*/  IMAD.IADD R95, R13, 0x1, R92 ;  /* 0x000000010d5f7824 */ /* 0x000fe200078e025c */
[----:B------:R-:W1:Y:S09]  /*6700*/  @!UP1 LDCU.64 UR8, c[0x0][0x990] ;  /* 0x00013200ff0897ac */ /* 0x000e720008000a00 */
[----:B--2---:R-:W-:Y:S02]  /*6710*/  UIMAD.WIDE.U32 UR12, UR11, UR5, URZ ;  /* 0x000000050b0c72a5 */ /* 0x004fe4000f8e00ff */
[----:B------:R-:W-:Y:S05]  /*6720*/  @!UP1 UISETP.NE.AND UP0, UPT, UR4, 0x1, UPT ;  /* 0x000000010400988c */ /* 0x000fea000bf05270 */
[----:B------:R-:W-:Y:S02]  /*6730*/  @!UP1 UMOV UR5, UR13 ;  /* 0x0000000d00059c82 */ /* 0x000fe40008000000 */
[----:B------:R-:W-:Y:S01]  /*6740*/  @!UP1 USHF.R.U32.HI UR5, URZ, UR6, UR5 ;  /* 0x00000006ff059299 */ /* 0x000fe20008011605 */
[----:B------:R-:W-:Y:S03]  /*6750*/  @!P5 R2UR UR6, R3 ;  /* 0x000000000306d2ca */ /* 0x000fe600000e0000 */
[----:B------:R-:W-:Y:S02]  /*6760*/  @!UP1 USEL UR12, UR11, UR5, !UP0 ;  /* 0x000000050b0c9287 */ /* 0x000fe4000c000000 */
[----:B------:R-:W-:Y:S01]  /*6770*/  @!UP1 UISETP.NE.AND UP0, UPT, UR7, 0x1, UPT ;  /* 0x000000010700988c */ /* 0x000fe2000bf05270 */
[----:B------:R-:W-:Y:S01]  /*6780*/  @!P5 R2UR UR5, R0 ;  /* 0x000000000005d2ca */ /* 0x000fe200000e0000 */
[----:B-1----:R-:W-:Y:S02]  /*6790*/  UIMAD.WIDE.U32 UR18, UR12, UR8, URZ ;  /* 0x000000080c1272a5 */ /* 0x002fe4000f8e00ff */
[----:B------:R-:W-:Y:S04]  /*67a0*/  @!UP1 UIADD3 UR8, UPT, UPT, UR14, 0x400, URZ ;  /* 0x000004000e089890 */ /* 0x000fe8000fffe0ff */
[----:B------:R-:W-:Y:S01]  /*67b0*/  IMAD.U32 R10, RZ, RZ, UR6 ;  /* 0x00000006ff0a7e24 */ /* 0x000fe2000f8e00ff */
[----:B------:R-:W-:Y:S01]  /*67c0*/  @!UP1 UMOV UR13, UR19 ;  /* 0x00000013000d9c82 */ /* 0x000fe20008000000 */
[----:B------:R-:W-:Y:S02]  /*67d0*/  @!UP1 UIADD3 UR6, UPT, UPT, -UR12, URZ, URZ ;  /* 0x000000ff0c069290 */ /* 0x000fe4000fffe1ff */
[----:B------:R-:W-:Y:S01]  /*67e0*/  @!UP1 USHF.R.U32.HI UR9, URZ, UR9, UR13 ;  /* 0x00000009ff099299 */ /* 0x000fe2000801160d */
[----:B------:R-:W-:Y:S01]  /*67f0*/  @!P5 R2UR UR18, R10 ;  /* 0x000000000a12d2ca */ /* 0x000fe200000e0000 */
[----:B------:R-:W-:Y:S01]  /*6800*/  IMAD.U32 R11, RZ, RZ, UR5 ;  /* 0x00000005ff0b7e24 */ /* 0x000fe2000f8e00ff */
[----:B------:R-:W-:Y:S02]  /*6810*/  @!UP1 UIMAD UR11, UR4, UR6, UR11 ;  /* 0x00000006040b92a4 */ /* 0x000fe4000f8e020b */
[----:B------:R-:W-:Y:S02]  /*6820*/  @!UP1 USEL UR13, UR12, UR9, !UP0 ;  /* 0x000000090c0d9287 */ /* 0x000fe4000c000000 */
[----:B------:R-:W-:Y:S01]  /*6830*/  @!P5 R2UR UR19, R11 ;  /* 0x000000000b13d2ca */ /* 0x000fe200000e0000 */
[----:B------:R-:W-:Y:S02]  /*6840*/  @!UP1 UIADD3 UR9, UPT, UPT, UR14, 0x360, URZ ;  /* 0x000003600e099890 */ /* 0x000fe4000fffe0ff */
[----:B------:R-:W-:Y:S01]  /*6850*/  @!UP1 UIADD3 UR5, UPT, UPT, -UR13, URZ, URZ ;  /* 0x000000ff0d059290 */ /* 0x000fe2000fffe1ff */
[----:B------:R-:W-:Y:S03]  /*6860*/  VOTEU.ALL UP0, P5 ;  /* 0x0000000000ff7886 */ /* 0x000fe60002800000 */
[----:B------:R-:W-:Y:S02]  /*6870*/  @!UP1 UIMAD UR12, UR7, UR5, UR12 ;  /* 0x00000005070c92a4 */ /* 0x000fe4000f8e020c */
[----:B------:R-:W-:Y:S04]  /*6880*/  @!UP1 UPRMT UR5, URZ, 0x40, URZ ;  /* 0x00000040ff059896 */ /* 0x000fe800080000ff */
[----:B------:R-:W-:Y:S09]  /*6890*/  @!UP1 UPRMT UR4, UR5, 0x5410, URZ ;  /* 0x0000541005049896 */ /* 0x000ff200080000ff */
[----:B------:R3:W-:Y:S01]  /*68a0*/  @!UP0 UTMALDG.4D.IM2COL [UR8], [UR18], UR4 ;  /* 0x00000008120083b4 */ /* 0x0007e20008058004 */
[----:B------:R3:W-:Y:S01]  /*68b0*/  @!P5 SYNCS.ARRIVE.TRANS64.RED.A0TR RZ, [UR14+0x360], R28 ;  /* 0x0003601cffffd9a7 */ /* 0x0007e2000830040e */
[----:B------:R-:W-:Y:S01]  /*68c0*/  UPLOP3.LUT UP0, UPT, UPT, UPT, UPT, 0x80, 0x8 ;  /* 0x000000000008789c */ /* 0x000fe20003f0f070 */
[----:B------:R-:W-:Y:S01]  /*68d0*/  SYNCS.ARRIVE.TRANS64.RED.A1T0 RZ, [UR48], RZ ;  /* 0x000000ffffff79a7 */ /* 0x000fe20008100430 */
[----:B------:R-:W-:Y:S09]  /*68e0*/  @P3 BRA `(.L_x_118) ;  /* 0xfffffff400a03947 */ /* 0x000ff2000383ffff */
[----:B------:R-:W-:Y:S07]  /*68f0*/  MOV R0, UR14 ;  /* 0x0000000e00007c02 */ /* 0x000fee0008000f00 */
.L_x_119:
[----:B-1----:R-:W-:-:S04]  /*6900*/  SHF.L.U32 R3, R31, 0x1f, RZ ;  /* 0x0000001f1f037819 */ /* 0x002fc800000006ff */
[----:B------:R1:W2:Y:S03]  /*6910*/  SYNCS.PHASECHK.TRANS64.TRYWAIT P0, [R0+URZ+0x368], R3 ;  /* 0x00036803000075a7 */ /* 0x0002a600080011ff */
[----:B--2---:R-:W-:Y:S05]  /*6920*/  @!P0 NANOSLEEP.SYNCS 0x989680 ;  /* 0x009896800000895d */ /* 0x004fea0003900000 */
[----:B------:R-:W2:Y:S02]  /*6930*/  @!P0 SYNCS.PHASECHK.TRANS64 P0, [R0+URZ+0x368], R3 ;  /* 0x00036803000085a7 */ /* 0x000ea400080010ff */
[----:B--23--:R-:W-:Y:S05]  /*6940*/  @P0 EXIT ;  /* 0x000000000000094d */ /* 0x00cfea0003800000 */
[----:B------:R-:W-:Y:S05]  /*6950*/  BRA `(.L_x_119) ;  /* 0xfffffffc00e87947 */ /* 0x000fea000383ffff */
.L_x_110:
[----:B------:R-:W-:-:S06]  /*6960*/  UISETP.GE.AND UP0, UPT, UR6, 0x4, UPT ;  /* 0x000000040600788c */ /* 0x000fcc000bf06270 */
[----:B------:R-:W-:-:S13]  /*6970*/  PLOP3.LUT P0, PT, PT, PT, UP0, 0x80, 0x8 ;  /* 0x000000000008781c */ /* 0x000fda0003f0f008 */
[----:B------:R-:W-:Y:S05]  /*6980*/  @!P0 EXIT ;  /* 0x000000000000894d */ /* 0x000fea0003800000 */
[----:B------:R-:W-:Y:S01]  /*6990*/  BAR.SYNC.DEFER_BLOCKING 0x6, 0xa0 ;  /* 0x0182800000007b1d */ /* 0x000fe20000010000 */
[C---:B------:R-:W-:Y:S01]  /*69a0*/  IMAD.SHL.U32 R7, R99.reuse, 0x40, RZ ;  /* 0x0000004063077824 */ /* 0x040fe200078e00ff */
[----:B------:R-:W-:Y:S01]  /*69b0*/  CS2R R100, SRZ ;  /* 0x0000000000647805 */ /* 0x000fe2000001ff00 */
[C---:B------:R-:W-:Y:S02]  /*69c0*/  IMAD.SHL.U32 R0, R99.reuse, 0x2, RZ ;  /* 0x0000000263007824 */ /* 0x040fe400078e00ff */
[----:B------:R-:W-:Y:S01]  /*69d0*/  IMAD.SHL.U32 R104, R99, 0x20, RZ ;  /* 0x0000002063687824 */ /* 0x000fe200078e00ff */
[----:B------:R-:W-:Y:S01]  /*69e0*/  UMOV UR47, 0x400 ;  /* 0x00000400002f7882 */ /* 0x000fe20000000000 */
[----:B------:R-:W-:Y:S01]  /*69f0*/  LOP3.LUT R3, R7, 0x180, RZ, 0xc0, !PT ;  /* 0x0000018007037812 */ /* 0x000fe200078ec0ff */
[----:B------:R-:W-:Y:S01]  /*6a00*/  ULEA UR47, UR48, UR47, 0x18 ;  /* 0x0000002f302f7291 */ /* 0x000fe2000f8ec0ff */
[----:B------:R-:W1:Y:S01]  /*6a10*/  LDC R97, c[0x0][0x370] ;  /* 0x0000dc00ff617b82 */ /* 0x000e620000000800 */
[----:B------:R-:W-:Y:S01]  /*6a20*/  LOP3.LUT R104, R104, 0xc00, RZ, 0xc0, !PT ;  /* 0x00000c0068687812 */ /* 0x000fe200078ec0ff */
[----:B------:R-:W-:Y:S01]  /*6a30*/  IMAD.SHL.U32 R5, R99, 0x8, RZ ;  /* 0x0000000863057824 */ /* 0x000fe200078e00ff */
[----:B------:R-:W-:Y:S01]  /*6a40*/  LOP3.LUT R0, R3, 0x20, R0, 0xf8, !PT ;  /* 0x0000002003007812 */ /* 0x000fe200078ef800 */
[----:B------:R-:W-:Y:S01]  /*6a50*/  UIADD3 UR4, UPT, UPT, UR47, 0x1400, URZ ;  /* 0x000014002f047890 */ /* 0x000fe2000fffe0ff */
[----:B------:R-:W-:Y:S01]  /*6a60*/  LOP3.LUT R104, R104, 0x40, R7, 0xf8, !PT ;  /* 0x0000004068687812 */ /* 0x000fe200078ef807 */
[C---:B------:R-:W-:Y:S01]  /*6a70*/  IMAD.U32 R46, R99.reuse, 0x10000, RZ ;  /* 0x00010000632e7824 */ /* 0x040fe200078e00ff */
[----:B------:R-:W-:Y:S01]  /*6a80*/  LOP3.LUT R5, R0, 0x30, R5, 0x78, !PT ;  /* 0x0000003000057812 */ /* 0x000fe200078e7805 */
[----:B------:R-:W2:Y:S01]  /*6a90*/  LDC R42, c[0x0][0xb0c] ;  /* 0x0002c300ff2a7b82 */ /* 0x000ea20000000800 */
[----:B------:R-:W-:Y:S01]  /*6aa0*/  LOP3.LUT R104, R104, 0x200, R7, 0xf8, !PT ;  /* 0x0000020068687812 */ /* 0x000fe200078ef807 */
[----:B------:R-:W-:Y:S01]  /*6ab0*/  IMAD.SHL.U32 R0, R99, 0x10, RZ ;  /* 0x0000001063007824 */ /* 0x000fe200078e00ff */
[----:B------:R-:W-:Y:S01]  /*6ac0*/  LOP3.LUT R46, R46, 0x600000, RZ, 0xc0, !PT ;  /* 0x006000002e2e7812 */ /* 0x000fe200078ec0ff */
[----:B------:R-:W-:Y:S01]  /*6ad0*/  IMAD.MOV.U32 R44, RZ, RZ, RZ ;  /* 0x000000ffff2c7224 */ /* 0x000fe200078e00ff */
[----:B------:R-:W-:Y:S01]  /*6ae0*/  LOP3.LUT R104, R104, R5, RZ, 0xfc, !PT ;  /* 0x0000000568687212 */ /* 0x000fe200078efcff */
[----:B------:R-:W-:Y:S01]  /*6af0*/  IMAD.MOV.U32 R102, RZ, RZ, RZ ;  /* 0x000000ffff667224 */ /* 0x000fe200078e00ff */
[----:B------:R-:W4:Y:S01]  /*6b00*/  LDS R2, [UR47+0x3d0] ;  /* 0x0003d02fff027984 */ /* 0x000f220008000800 */
[----:B------:R-:W1:Y:S01]  /*6b10*/  LDC R96, c[0x0][0xb20] ;  /* 0x0002c800ff607b82 */ /* 0x000e620000000800 */
[----:B------:R-:W-:Y:S01]  /*6b20*/  LOP3.LUT R0, R0, 0x20, RZ, 0xc0, !PT ;  /* 0x0000002000007812 */ /* 0x000fe200078ec0ff */
[----:B------:R-:W-:Y:S01]  /*6b30*/  VIADD R103, R104, UR47 ;  /* 0x0000002f68677c36 */ /* 0x000fe20008000000 */
[----:B------:R-:W1:Y:S01]  /*6b40*/  LDCU.64 UR50, c[0x0][0x348] ;  /* 0x00006900ff3277ac */ /* 0x000e620008000a00 */
[----:B------:R-:W-:-:S03]  /*6b50*/  IMAD.U32 R108, RZ, RZ, UR4 ;  /* 0x00000004ff6c7e24 */ /* 0x000fc6000f8e00ff */
[----:B------:R-:W-:Y:S01]  /*6b60*/  IADD3 R103, PT, PT, -R0, 0x400, R103 ;  /* 0x0000040000677810 */ /* 0x000fe20007ffe167 */
[----:B------:R-:W1:Y:S01]  /*6b70*/  LDC R41, c[0x0][0xb30] ;  /* 0x0002cc00ff297b82 */ /* 0x000e620000000800 */
[----:B------:R-:W1:Y:S01]  /*6b80*/  LDCU.64 UR36, c[0x0][0x888] ;  /* 0x00011100ff2477ac */ /* 0x000e620008000a00 */
[----:B------:R-:W1:Y:S06]  /*6b90*/  LDCU.64 UR42, c[0x0][0x890] ;  /* 0x00011200ff2a77ac */ /* 0x000e6c0008000a00 */
[----:B------:R-:W1:Y:S01]  /*6ba0*/  LDC.64 R80, c[0x0][0xb10] ;  /* 0x0002c400ff507b82 */ /* 0x000e620000000a00 */
[----:B------:R-:W1:Y:S01]  /*6bb0*/  LDCU.64 UR40, c[0x0][0x8b0] ;  /* 0x00011600ff2877ac */ /* 0x000e620008000a00 */
[----:B------:R-:W1:Y:S06]  /*6bc0*/  LDCU.64 UR38, c[0x0][0x8a8] ;  /* 0x00011500ff2677ac */ /* 0x000e6c0008000a00 */
[----:B------:R-:W1:Y:S01]  /*6bd0*/  LDC.64 R38, c[0x0][0xb18] ;  /* 0x0002c600ff267b82 */ /* 0x000e620000000a00 */
[----:B------:R-:W-:-:S07]  /*6be0*/  UIADD3 UR46, UPT, UPT, UR47, 0x400, URZ ;  /* 0x000004002f2e7890 */ /* 0x000fce000fffe0ff */
[----:B------:R-:W1:Y:S01]  /*6bf0*/  LDC.64 R36, c[0x0][0xb28] ;  /* 0x0002ca00ff247b82 */ /* 0x000e620000000a00 */
[C---:B----4-:R-:W-:Y:S01]  /*6c00*/  VIADD R3, R2.reuse, 0x40 ;  /* 0x0000004002037836 */ /* 0x050fe20000000000 */
[----:B------:R-:W-:-:S06]  /*6c10*/  LOP3.LUT R2, R2, 0xffff, RZ, 0xc0, !PT ;  /* 0x0000ffff02027812 */ /* 0x000fcc00078ec0ff */
[----:B------:R-:W4:Y:S01]  /*6c20*/  LDC.64 R86, c[0x0][0xa80] ;  /* 0x0002a000ff567b82 */ /* 0x000f220000000a00 */
[----:B------:R-:W-:-:S05]  /*6c30*/  LOP3.LUT R3, R3, 0xffff, RZ, 0xc0, !PT ;  /* 0x0000ffff03037812 */ /* 0x000fca00078ec0ff */
[----:B------:R1:W-:Y:S02]  /*6c40*/  STL.64 [R1], R2 ;  /* 0x0000000201007387 */ /* 0x0003e40000100a00 */
[----:B------:R-:W1:Y:S08]  /*6c50*/  LDC.64 R84, c[0x0][0xa88] ;  /* 0x0002a200ff547b82 */ /* 0x000e700000000a00 */
[----:B------:R-:W1:Y:S08]  /*6c60*/  LDC.64 R82, c[0x0][0xa90] ;  /* 0x0002a400ff527b82 */ /* 0x000e700000000a00 */
[----:B--2---:R-:W1:Y:S02]  /*6c70*/  LDC R98, c[0x0][0x374] ;  /* 0x0000dd00ff627b82 */ /* 0x004e640000000800 */
.L_x_137:
[----:B-1----:R-:W-:Y:S04]  /*6c80*/  SHF.L.U32 R3, R101, 0x1f, RZ ;  /* 0x0000001f65037819 */ /* 0x002fe800000006ff */
[----:B------:R-:W1:Y:S02]  /*6c90*/  SYNCS.PHASECHK.TRANS64.TRYWAIT P0, [UR47+0x380], R3 ;  /* 0x00038003ff0075a7 */ /* 0x000e64000800112f */
[----:B-12---:R-:W-:Y:S05]  /*6ca0*/  @!P0 BRA `(.L_x_120) ;  /* 0x0000003000cc8947 */ /* 0x006fea0003800000 */
.L_x_267:
[----:B------:R-:W2:Y:S01]  /*6cb0*/  LDC.64 R12, c[0x0][0xb10] ;  /* 0x0002c400ff0c7b82 */ /* 0x000ea20000000a00 */
[----:B------:R-:W4:Y:S01]  /*6cc0*/  LDS.128 R20, [UR47+0x3c0] ;  /* 0x0003c02fff147984 */ /* 0x000f220008000c00 */
[----:B------:R-:W-:Y:S01]  /*6cd0*/  UIADD3 UR4, UPT, UPT, UR47, 0x388, URZ ;  /* 0x000003882f047890 */ /* 0x000fe2000fffe0ff */
[----:B-1----:R-:W-:Y:S01]  /*6ce0*/  IMAD R0, R44, 0x4, R1 ;  /* 0x000000042c007824 */ /* 0x002fe200078e0201 */
[----:B------:R-:W-:Y:S04]  /*6cf0*/  ISETP.NE.AND P1, PT, R41, 0x1, PT ;  /* 0x000000012900780c */ /* 0x000fe80003f25270 */
[----:B------:R-:W1:Y:S01]  /*6d00*/  LDC.64 R10, c[0x0][0xb18] ;  /* 0x0002c600ff0a7b82 */ /* 0x000e620000000a00 */
[----:B------:R-:W-:Y:S01]  /*6d10*/  UPRMT UR4, URZ, 0x654, UR4 ;  /* 0x00000654ff047896 */ /* 0x000fe20008000004 */
[----:B---3--:R-:W-:Y:S01]  /*6d20*/  ISETP.GE.AND P0, PT, R40, 0x1, PT ;  /* 0x000000012800780c */ /* 0x008fe20003f06270 */
[----:B------:R-:W-:Y:S01]  /*6d30*/  @!PT LDS RZ, [RZ] ;  /* 0x00000000fffff984 */ /* 0x000fe20000000800 */
[----:B------:R-:W-:Y:S01]  /*6d40*/  @!PT LDS RZ, [RZ] ;  /* 0x00000000fffff984 */ /* 0x000fe20000000800 */
[----:B------:R-:W-:Y:S01]  /*6d50*/  @!PT LDS RZ, [RZ] ;  /* 0x00000000fffff984 */ /* 0x000fe20000000800 */
[----:B------:R-:W-:Y:S01]  /*6d60*/  @!PT LDS RZ, [RZ] ;  /* 0x00000000fffff984 */ /* 0x000fe20000000800 */
[----:B------:R3:W-:Y:S06]  /*6d70*/  MEMBAR.ALL.CTA ;  /* 0x0000000000007992 */ /* 0x0007ec0000008000 */
[----:B---3--:R-:W3:Y:S01]  /*6d80*/  FENCE.VIEW.ASYNC.S ;  /* 0x00000000000073c6 */ /* 0x008ee20000000000 */
[----:B------:R-:W1:Y:S08]  /*6d90*/  @!P1 LDC R14, c[0x0][0xb20] ;  /* 0x0002c800ff0e9b82 */ /* 0x000e700000000800 */
[----:B------:R-:W1:Y:S01]  /*6da0*/  @!P1 LDC R9, c[0x0][0xb0c] ;  /* 0x0002c300ff099b82 */ /* 0x000e620000000800 */
[----:B---3--:R-:W-:Y:S01]  /*6db0*/  SYNCS.ARRIVE.TRANS64.RED.A1T0 RZ, [UR4], RZ ;  /* 0x000000ffffff79a7 */ /* 0x008fe20008100404 */
[----:B------:R3:W5:Y:S01]  /*6dc0*/  LDL R17, [R0] ;  /* 0x0000000000117983 */ /* 0x0007620000100800 */
[----:B----4-:R-:W-:Y:S04]  /*6dd0*/  LOP3.LUT P4, RZ, R22, 0x1, RZ, 0xc0, !PT ;  /* 0x0000000116ff7812 */ /* 0x010fe8000788c0ff */
[----:B------:R-:W-:Y:S09]  /*6de0*/  P2R R109, PR, RZ, 0x10 ;  /* 0x00000010ff6d7803 */ /* 0x000ff20000000000 */
[----:B------:R-:W-:Y:S02]  /*6df0*/  @P4 MOV R45, R20 ;  /* 0x00000014002d4202 */ /* 0x000fe40000000f00 */
[----:B------:R-:W-:Y:S01]  /*6e00*/  @P4 LOP3.LUT R43, R21, 0xffff, RZ, 0xc0, !PT ;  /* 0x0000ffff152b4812 */ /* 0x000fe200078ec0ff */
[----:B--23--:R-:W-:Y:S06]  /*6e10*/  @!P0 BRA `(.L_x_121) ;  /* 0x0000000000a48947 */ /* 0x00cfec0003800000 */
        /* <DEDUP_REMOVED lines=8> */
[----:B------:R-:W-:Y:S01]  /*6ea0*/  SEL R3, R98, R25, !P0 ;  /* 0x0000001962037207 */ /* 0x000fe20004000000 */
[----:B------:R-:W-:Y:S01]  /*6eb0*/  IMAD.HI.U32 R25, R43, R39, RZ ;  /* 0x000000272b197227 */ /* 0x000fe200078e00ff */
[----:B------:R-:W-:Y:S02]  /*6ec0*/  SEL R7, R97, R16, !P3 ;  /* 0x0000001061077207 */ /* 0x000fe40005800000 */
[----:B------:R-:W-:Y:S01]  /*6ed0*/  SHF.R.U32.HI R24, RZ, R81, R24 ;  /* 0x00000051ff187219 */ /* 0x000fe20000011618 */
[-C--:B------:R-:W-:Y:S04]  /*6ee0*/  IMAD.HI.U32 R16, R3, R36.reuse, RZ ;  /* 0x0000002403107227 */ /* 0x080fe800078e00ff */
[----:B------:R-:W-:Y:S01]  /*6ef0*/  IMAD.HI.U32 R18, R7, R36, RZ ;  /* 0x0000002407127227 */ /* 0x000fe200078e00ff */
[-C--:B------:R-:W-:Y:S02]  /*6f00*/  @P2 SHF.R.U32.HI R3, RZ, R37.reuse, R16 ;  /* 0x00000025ff032219 */ /* 0x080fe40000011610 */
[----:B------:R-:W-:Y:S02]  /*6f10*/  SHF.R.U32.HI R16, RZ, R96, R25 ;  /* 0x00000060ff107219 */ /* 0x000fe40000011619 */
[----:B------:R-:W-:Y:S01]  /*6f20*/  @P2 SHF.R.U32.HI R7, RZ, R37, R18 ;  /* 0x00000025ff072219 */ /* 0x000fe20000011612 */
[C---:B------:R-:W-:Y:S01]  /*6f30*/  IMAD R2, R40.reuse, R3, RZ ;  /* 0x0000000328027224 */ /* 0x040fe200078e02ff */
[----:B------:R-:W-:Y:S02]  /*6f40*/  SEL R5, R43, R16, !P0 ;  /* 0x000000102b057207 */ /* 0x000fe40004000000 */
[----:B------:R-:W-:Y:S01]  /*6f50*/  SEL R3, R45, R24, !P3 ;  /* 0x000000182d037207 */ /* 0x000fe20005800000 */
[----:B------:R-:W-:Y:S01]  /*6f60*/  IMAD R4, R40, R7, RZ ;  /* 0x0000000728047224 */ /* 0x000fe200078e02ff */
[C---:B------:R-:W-:Y:S01]  /*6f70*/  ISETP.GE.AND P0, PT, R5.reuse, R2, PT ;  /* 0x000000020500720c */ /* 0x040fe20003f06270 */
[----:B------:R-:W-:Y:S03]  /*6f80*/  IMAD.HI.U32 R6, R5, R36, RZ ;  /* 0x0000002405067227 */ /* 0x000fe600078e00ff */
[----:B------:R-:W-:Y:S01]  /*6f90*/  ISETP.GE.OR P0, PT, R3, R4, P0 ;  /* 0x000000040300720c */ /* 0x000fe20000706670 */
[----:B------:R-:W-:Y:S01]  /*6fa0*/  IMAD.MOV R4, RZ, RZ, -R3 ;  /* 0x000000ffff047224 */ /* 0x000fe200078e0a03 */
[-C--:B------:R-:W-:Y:S03]  /*6fb0*/  SHF.R.U32.HI R6, RZ, R37.reuse, R6 ;  /* 0x00000025ff067219 */ /* 0x080fe60000011606 */
[----:B------:R-:W-:Y:S01]  /*6fc0*/  IMAD R45, R42, R4, R45 ;  /* 0x000000042a2d7224 */ /* 0x000fe200078e022d */
[----:B------:R-:W-:Y:S05]  /*6fd0*/  SEL R15, R5, R6, !P2 ;  /* 0x00000006050f7207 */ /* 0x000fea0005000000 */
[----:B------:R-:W-:Y:S02]  /*6fe0*/  IMAD.MOV R6, RZ, RZ, -R15 ;  /* 0x000000ffff067224 */ /* 0x000fe400078e0a0f */
[C---:B------:R-:W-:Y:S04]  /*6ff0*/  @!P0 IMAD.HI.U32 R2, R3.reuse, R36, RZ ;  /* 0x0000002403028227 */ /* 0x040fe800078e00ff */
[----:B------:R-:W-:Y:S01]  /*7000*/  IMAD R6, R40, R6, R5 ;  /* 0x0000000628067224 */ /* 0x000fe200078e0205 */
[----:B------:R-:W-:Y:S04]  /*7010*/  @!P0 SHF.R.U32.HI R2, RZ, R37, R2 ;  /* 0x00000025ff028219 */ /* 0x000fe80000011602 */
[----:B------:R-:W-:Y:S02]  /*7020*/  @!P0 SEL R0, R3, R2, !P2 ;  /* 0x0000000203008207 */ /* 0x000fe40005000000 */
[----:B------:R-:W-:Y:S02]  /*7030*/  IADD3 R2, PT, PT, -R5, RZ, RZ ;  /* 0x000000ff05027210 */ /* 0x000fe40007ffe1ff */
[----:B------:R-:W-:Y:S01]  /*7040*/  @!P0 IADD3 R8, PT, PT, R15, -R0, RZ ;  /* 0x800000000f088210 */ /* 0x000fe20007ffe0ff */
[----:B------:R-:W-:Y:S02]  /*7050*/  @!P0 IMAD R0, R7, R6, R0 ;  /* 0x0000000607008224 */ /* 0x000fe400078e0200 */
[----:B------:R-:W-:Y:S02]  /*7060*/  IMAD R43, R38, R2, R43 ;  /* 0x00000002262b7224 */ /* 0x000fe400078e022b */
[----:B------:R-:W-:Y:S02]  /*7070*/  @!P0 IMAD R5, R8, R40, R3 ;  /* 0x0000002808058224 */ /* 0x000fe400078e0203 */
[----:B------:R-:W-:Y:S04]  /*7080*/  @!P0 IMAD.MOV.U32 R3, RZ, RZ, R0 ;  /* 0x000000ffff038224 */ /* 0x000fe800078e0000 */
[----:B------:R-:W-:Y:S02]  /*7090*/  IMAD R45, R3, R42, R45 ;  /* 0x0000002a032d7224 */ /* 0x000fe400078e022d */
[----:B------:R-:W-:Y:S07]  /*70a0*/  IMAD R43, R5, R38, R43 ;  /* 0x00000026052b7224 */ /* 0x000fee00078e022b */
.L_x_121:
[----:B------:R-:W-:Y:S01]  /*70b0*/  @!P1 IMAD.HI.U32 R0, R45, R12, RZ ;  /* 0x0000000c2d009227 */ /* 0x000fe200078e00ff */
[----:B-1----:R-:W-:Y:S01]  /*70c0*/  @!P1 ISETP.NE.AND P0, PT, R10, 0x1, PT ;  /* 0x000000010a00980c */ /* 0x002fe20003f05270 */
[----:B------:R-:W-:Y:S01]  /*70d0*/  ULOP3.LUT UP0, URZ, UR46, 0x1b0, URZ, 0xc0, !UPT ;  /* 0x000001b02eff7892 */ /* 0x000fe2000f80c0ff */
[----:B------:R-:W-:Y:S01]  /*70e0*/  @!P1 ISETP.NE.AND P2, PT, R9, 0x1, PT ;  /* 0x000000010900980c */ /* 0x000fe20003f45270 */
[----:B------:R-:W-:Y:S01]  /*70f0*/  @!P1 IMAD.HI.U32 R3, R43, R11, RZ ;  /* 0x0000000b2b039227 */ /* 0x000fe200078e00ff */
[----:B------:R-:W-:Y:S02]  /*7100*/  @!P1 SHF.R.U32.HI R0, RZ, R13, R0 ;  /* 0x0000000dff009219 */ /* 0x000fe40000011600 */
[----:B------:R-:W-:Y:S02]  /*7110*/  @P4 SHF.R.U32.HI R107, RZ, 0x10, R21 ;  /* 0x00000010ff6b4819 */ /* 0x000fe40000011615 */
[----:B------:R-:W-:Y:S02]  /*7120*/  @!P1 SHF.R.U32.HI R2, RZ, R14, R3 ;  /* 0x0000000eff029219 */ /* 0x000fe40000011603 */
[----:B------:R-:W-:Y:S02]  /*7130*/  @!P1 SEL R3, R45, R0, !P2 ;  /* 0x000000002d039207 */ /* 0x000fe40005000000 */
[----:B------:R-:W-:Y:S05]  /*7140*/  @!P1 SEL R2, R43, R2, !P0 ;  /* 0x000000022b029207 */ /* 0x000fea0004000000 */
[----:B------:R-:W-:Y:S02]  /*7150*/  @!P1 IMAD.IADD R0, R2, 0x1, -R3 ;  /* 0x0000000102009824 */ /* 0x000fe400078e0a03 */
[----:B------:R-:W-:Y:S02]  /*7160*/  @!P1 IMAD.IADD R2, R3, 0x1, -R2 ;  /* 0x0000000103029824 */ /* 0x000fe400078e0a02 */
[----:B------:R-:W-:Y:S02]  /*7170*/  @!P1 IMAD R45, R0, R9, R45 ;  /* 0x00000009002d9224 */ /* 0x000fe400078e022d */
[----:B------:R-:W-:Y:S01]  /*7180*/  @!P1 IMAD R43, R2, R10, R43 ;  /* 0x0000000a022b9224 */ /* 0x000fe200078e022b */
[----:B------:R-:W-:Y:S06]  /*7190*/  BRA.U !UP0, `(.L_x_122) ;  /* 0x0000000108407547 */ /* 0x000fec000b800000 */
[----:B------:R-:W1:Y:S01]  /*71a0*/  LDCU.64 UR8, c[0x4][0x80] ;  /* 0x01001000ff0877ac */ /* 0x000e620008000a00 */
[----:B------:R-:W-:Y:S01]  /*71b0*/  MOV R3, 0x0 ;  /* 0x0000000000037802 */ /* 0x000fe20000000f00 */
[----:B------:R-:W-:Y:S02]  /*71c0*/  HFMA2 R12, -RZ, RZ, 0, 5.9604644775390625e-08 ;  /* 0x00000001ff0c7431 */ /* 0x000fe400000001ff */
[----:B------:R-:W-:Y:S02]  /*71d0*/  IMAD.MOV.U32 R8, RZ, RZ, 0x70 ;  /* 0x00000070ff087424 */ /* 0x000fe400078e00ff */
[----:B------:R-:W-:Y:S01]  /*71e0*/  IMAD.MOV.U32 R13, RZ, RZ, RZ ;  /* 0x000000ffff0d7224 */ /* 0x000fe200078e00ff */
[----:B------:R-:W2:Y:S01]  /*71f0*/  LDCU.64 UR6, c[0x4][0x88] ;  /* 0x01001100ff0677ac */ /* 0x000ea20008000a00 */
[----:B------:R-:W3:Y:S01]  /*7200*/  LDC.64 R2, c[0x4][R3] ;  /* 0x0100000003027b82 */ /* 0x000ee20000000a00 */
[----:B------:R-:W4:Y:S01]  /*7210*/  LDCU.64 UR4, c[0x4][0x8] ;  /* 0x01000100ff0477ac */ /* 0x000f220008000a00 */
[----:B-1----:R-:W-:Y:S01]  /*7220*/  MOV R5, UR9 ;  /* 0x0000000900057c02 */ /* 0x002fe20008000f00 */
[----:B------:R-:W-:Y:S01]  /*7230*/  IMAD.U32 R4, RZ, RZ, UR8 ;  /* 0x00000008ff047e24 */ /* 0x000fe2000f8e00ff */
[----:B--2---:R-:W-:Y:S01]  /*7240*/  MOV R7, UR7 ;  /* 0x0000000700077c02 */ /* 0x004fe20008000f00 */
[----:B------:R-:W-:Y:S01]  /*7250*/  IMAD.U32 R6, RZ, RZ, UR6 ;  /* 0x00000006ff067e24 */ /* 0x000fe2000f8e00ff */
[----:B----4-:R-:W-:Y:S01]  /*7260*/  MOV R11, UR5 ;  /* 0x00000005000b7c02 */ /* 0x010fe20008000f00 */
[----:B------:R-:W-:Y:S02]  /*7270*/  IMAD.U32 R10, RZ, RZ, UR4 ;  /* 0x00000004ff0a7e24 */ /* 0x000fe4000f8e00ff */
[----:B------:R-:W-:Y:S07]  /*7280*/  LEPC R20, `(.L_x_122) ;  /* 0x000000001014794e */ /* 0x000fee0000000000 */
[----:B---3-5:R-:W-:Y:S05]  /*7290*/  CALL.ABS.NOINC R2 ;  /* 0x0000000002007343 */ /* 0x028fea0003c00000 */
.L_x_122:
[----:B------:R-:W-:Y:S01]  /*72a0*/  LOP3.LUT P0, RZ, R108, 0x1b0, RZ, 0xc0, !PT ;  /* 0x000001b06cff7812 */ /* 0x000fe2000780c0ff */
[----:B------:R-:W-:Y:S11]  /*72b0*/  BSSY.RECONVERGENT B6, `(.L_x_123) ;  /* 0x0000013000067945 */ /* 0x000ff60003800200 */
[----:B------:R-:W-:Y:S01]  /*72c0*/  @!UPT UIADD3 URZ, UPT, UPT, URZ, URZ, URZ ;  /* 0x000000fffffff290 */ /* 0x000fe2000fffe0ff */
[----:B------:R-:W-:Y:S05]  /*72d0*/  @!P0 BRA `(.L_x_124) ;  /* 0x0000000000408947 */ /* 0x000fea0003800000 */
        /* <DEDUP_REMOVED lines=16> */
.L_x_124:
[----:B------:R-:W-:Y:S05]  /*73e0*/  BSYNC.RECONVERGENT B6 ;  /* 0x0000000000067941 */ /* 0x000fea0003800200 */
.L_x_123:
[----:B------:R-:W-:Y:S01]  /*73f0*/  ISETP.NE.AND P6, PT, R106, RZ, PT ;  /* 0x000000ff6a00720c */ /* 0x000fe20003fc5270 */
[----:B------:R-:W-:Y:S01]  /*7400*/  UISETP.NE.U32.AND UP0, UPT, UR40, URZ, UPT ;  /* 0x000000ff2800728c */ /* 0x000fe2000bf05070 */
[----:B------:R-:W-:Y:S02]  /*7410*/  ISETP.NE.U32.AND P2, PT, RZ, UR42, PT ;  /* 0x0000002aff007c0c */ /* 0x000fe4000bf45070 */
[----:B------:R-:W-:Y:S01]  /*7420*/  PLOP3.LUT P0, PT, PT, PT, PT, 0x8, 0x80 ;  /* 0x000000000080781c */ /* 0x000fe20003f0e170 */
[----:B------:R-:W-:Y:S01]  /*7430*/  UISETP.NE.AND.EX UP0, UPT, UR41, URZ, UPT, UP0 ;  /* 0x000000ff2900728c */ /* 0x000fe2000bf05300 */
[----:B------:R-:W-:Y:S07]  /*7440*/  ISETP.NE.AND.EX P2, PT, RZ, UR43, PT, P2 ;  /* 0x0000002bff007c0c */ /* 0x000fee000bf45320 */
[----:B------:R-:W1:Y:S01]  /*7450*/  @P6 LDC.64 R2, c[0x0][0x888] ;  /* 0x00022200ff026b82 */ /* 0x000e620000000a00 */
[----:B------:R-:W-:Y:S02]  /*7460*/  @P6 PLOP3.LUT P0, PT, P2, PT, PT, 0x80, 0x8 ;  /* 0x000000000008681c */ /* 0x000fe4000170f070 */
[----:B-1----:R-:W-:Y:S04]  /*7470*/  @P6 ISETP.NE.U32.AND P1, PT, R2, RZ, PT ;  /* 0x000000ff0200620c */ /* 0x002fe80003f25070 */
[----:B------:R-:W-:Y:S01]  /*7480*/  @P6 ISETP.NE.AND.EX P1, PT, R3, RZ, PT, P1 ;  /* 0x000000ff0300620c */ /* 0x000fe20003f25310 */
[----:B------:R-:W-:Y:S01]  /*7490*/  @!UPT UIADD3 URZ, UPT, UPT, URZ, URZ, URZ ;  /* 0x000000fffffff290 */ /* 0x000fe2000fffe0ff */
[----:B------:R-:W-:Y:S11]  /*74a0*/  @!P2 BRA `(.L_x_125) ;  /* 0x00000000002ca947 */ /* 0x000ff60003800000 */
[----:B------:R-:W-:Y:S01]  /*74b0*/  ISETP.NE.U32.AND P3, PT, RZ, UR36, PT ;  /* 0x00000024ff007c0c */ /* 0x000fe2000bf65070 */
[----:B------:R-:W-:Y:S03]  /*74c0*/  IMAD.MOV.U32 R94, RZ, RZ, 0x1 ;  /* 0x00000001ff5e7424 */ /* 0x000fe600078e00ff */
[----:B------:R-:W-:Y:S11]  /*74d0*/  ISETP.NE.AND.EX P3, PT, RZ, UR37, PT, P3 ;  /* 0x00000025ff007c0c */ /* 0x000ff6000bf65330 */
[----:B------:R-:W-:Y:S02]  /*74e0*/  @!UPT UIADD3 URZ, UPT, UPT, URZ, URZ, URZ ;  /* 0x000000fffffff290 */ /* 0x000fe4000fffe0ff */
[----:B------:R-:W1:Y:S01]  /*74f0*/  @P3 LDC.64 R2, c[0x0][0x888] ;  /* 0x00022200ff023b82 */ /* 0x000e620000000a00 */
[----:B------:R-:W-:Y:S04]  /*7500*/  @P3 IMAD R0, R19, UR42, RZ ;  /* 0x0000002a13003c24 */ /* 0x000fe8000f8e02ff */
[----:B-1----:R-:W-:Y:S04]  /*7510*/  @P3 IMAD.WIDE R2, R0, 0x4, R2 ;  /* 0x0000000400023825 */ /* 0x002fe800078e0202 */
[----:B------:R-:W-:Y:S01]  /*7520*/  HFMA2 R0, -RZ, RZ, 0, 5.9604644775390625e-08 ;  /* 0x00000001ff007431 */ /* 0x000fe200000001ff */
[----:B-----5:R1:W5:Y:S04]  /*7530*/  @P3 LDG.E R49, desc[UR44][R2.64] ;  /* 0x0000002c02313981 */ /* 0x020368000c1e1900 */
[----:B------:R-:W-:Y:S01]  /*7540*/  @!P3 PRMT R94, R0, 0x7610, R94 ;  /* 0x00007610005eb816 */ /* 0x000fe2000000005e */
[----:B-1----:R-:W2:Y:S06]  /*7550*/  @!P3 LDC R49, c[0x0][0x880] ;  /* 0x00022000ff31bb82 */ /* 0x002eac0000000800 */
.L_x_125:
[----:B------:R-:W-:Y:S05]  /*7560*/  BRA.U !UP0, `(.L_x_126) ;  /* 0x0000000108207547 */ /* 0x000fea000b800000 */
[----:B------:R-:W-:Y:S04]  /*7570*/  ISETP.NE.U32.AND P3, PT, RZ, UR38, PT ;  /* 0x00000026ff007c0c */ /* 0x000fe8000bf65070 */
[----:B------:R-:W-:Y:S11]  /*7580*/  ISETP.NE.AND.EX P3, PT, RZ, UR39, PT, P3 ;  /* 0x00000027ff007c0c */ /* 0x000ff6000bf65330 */
[----:B------:R-:W-:Y:S02]  /*7590*/  @!UPT UIADD3 URZ, UPT, UPT, URZ, URZ, URZ ;  /* 0x000000fffffff290 */ /* 0x000fe4000fffe0ff */
[----:B------:R-:W1:Y:S01]  /*75a0*/  @P3 LDC.64 R2, c[0x0][0x8a8] ;  /* 0x00022a00ff023b82 */ /* 0x000e620000000a00 */
[----:B------:R-:W-:Y:S04]  /*75b0*/  @P3 IMAD R5, R19, UR40, RZ ;  /* 0x0000002813053c24 */ /* 0x000fe8000f8e02ff */
[----:B-1----:R-:W-:Y:S05]  /*75c0*/  @P3 IMAD.WIDE R2, R5, 0x4, R2 ;  /* 0x0000000405023825 */ /* 0x002fea00078e0202 */
[----:B-----5:R1:W5:Y:S02]  /*75d0*/  @P3 LDG.E R47, desc[UR44][R2.64] ;  /* 0x0000002c022f3981 */ /* 0x020364000c1e1900 */
[----:B-1----:R-:W3:Y:S02]  /*75e0*/  @!P3 LDC R47, c[0x0][0x8a0] ;  /* 0x00022800ff2fbb82 */ /* 0x002ee40000000800 */
.L_x_126:
[----:B--2--5:R-:W-:Y:S01]  /*75f0*/  @P6 FSETP.NEU.AND P3, PT, R49, RZ, PT ;  /* 0x000000ff3100620b */ /* 0x024fe20003f6d000 */
[----:B------:R-:W-:Y:S01]  /*7600*/  BSSY B1, `(.L_x_127) ;  /* 0x0000036000017945 */ /* 0x000fe20003800000 */
[----:B------:R-:W-:Y:S01]  /*7610*/  @P6 SEL R5, RZ, 0xffffffff, P1 ;  /* 0xffffffffff056807 */ /* 0x000fe20000800000 */
[----:B------:R-:W-:Y:S01]  /*7620*/  IMAD.IADD R32, R46, 0x1, R17 ;  /* 0x000000012e207824 */ /* 0x000fe200078e0211 */
[----:B------:R-:W-:Y:S02]  /*7630*/  @P6 SEL R0, RZ, 0xffffffff, P3 ;  /* 0xffffffffff006807 */ /* 0x000fe40001800000 */
[----:B------:R-:W-:Y:S02]  /*7640*/  CS2R R54, SRZ ;  /* 0x0000000000367805 */ /* 0x000fe4000001ff00 */
[----:B------:R-:W-:Y:S02]  /*7650*/  @P6 LOP3.LUT P1, RZ, R94, 0xff, RZ, 0xc0, !PT ;  /* 0x000000ff5eff6812 */ /* 0x000fe4000782c0ff */
[----:B------:R-:W-:Y:S02]  /*7660*/  CS2R R52, SRZ ;  /* 0x0000000000347805 */ /* 0x000fe4000001ff00 */
[----:B------:R-:W-:Y:S02]  /*7670*/  LEA R88, R44, UR47, 0x3 ;  /* 0x0000002f2c587c11 */ /* 0x000fe4000f8e18ff */
[----:B------:R-:W-:Y:S02]  /*7680*/  CS2R R58, SRZ ;  /* 0x00000000003a7805 */ /* 0x000fe4000001ff00 */
[----:B------:R-:W-:Y:S02]  /*7690*/  @P0 SEL R0, R5, R0, !P1 ;  /* 0x0000000005000207 */ /* 0x000fe40004800000 */
[----:B------:R-:W-:Y:S02]  /*76a0*/  CS2R R56, SRZ ;  /* 0x0000000000387805 */ /* 0x000fe4000001ff00 */
[----:B------:R-:W-:Y:S02]  /*76b0*/  SHF.L.U32 R3, R102, 0x1f, RZ ;  /* 0x0000001f66037819 */ /* 0x000fe400000006ff */
[----:B------:R-:W-:Y:S02]  /*76c0*/  @P6 LOP3.LUT R0, R0, 0x1, RZ, 0xc0, !PT ;  /* 0x0000000100006812 */ /* 0x000fe400078ec0ff */
[----:B------:R-:W-:Y:S02]  /*76d0*/  PLOP3.LUT P4, PT, PT, PT, PT, 0x8, 0x80 ;  /* 0x000000000080781c */ /* 0x000fe40003f8e170 */
[----:B------:R-:W-:Y:S11]  /*76e0*/  ISETP.NE.U32.OR P1, PT, R0, 0x1, !P6 ;  /* 0x000000010000780c */ /* 0x000ff60007725470 */
[----:B------:R-:W-:Y:S02]  /*76f0*/  @!UPT UIADD3 URZ, UPT, UPT, URZ, URZ, URZ ;  /* 0x000000fffffff290 */ /* 0x000fe4000fffe0ff */
[----:B------:R-:W-:Y:S04]  /*7700*/  @P1 SHF.L.U32 R2, R100, 0x1f, RZ ;  /* 0x0000001f64021819 */ /* 0x000fe800000006ff */
[----:B------:R-:W1:Y:S01]  /*7710*/  @P1 SYNCS.PHASECHK.TRANS64.TRYWAIT P0, [UR47+0x360], R2 ;  /* 0x00036002ff0015a7 */ /* 0x000e62000800112f */
[----:B------:R2:W4:Y:S01]  /*7720*/  SYNCS.PHASECHK.TRANS64.TRYWAIT P3, [R88+URZ+0x390], R3 ;  /* 0x00039003580075a7 */ /* 0x00052200080611ff */
[----:B-1----:R-:W-:Y:S01]  /*7730*/  @P1 PLOP3.LUT P4, PT, P0, PT, PT, 0x8, 0x80 ;  /* 0x000000000080181c */ /* 0x002fe2000078e170 */
[----:B------:R-:W-:Y:S01]  /*7740*/  @!UPT UIADD3 URZ, UPT, UPT, URZ, URZ, URZ ;  /* 0x000000fffffff290 */ /* 0x000fe2000fffe0ff */
[----:B--2-4-:R-:W-:Y:S11]  /*7750*/  @!P1 BRA `(.L_x_128) ;  /* 0x0000000000809947 */ /* 0x014ff60003800000 */
[----:B------:R-:W-:Y:S01]  /*7760*/  ISETP.NE.U32.AND P0, PT, RZ, UR36, PT ;  /* 0x00000024ff007c0c */ /* 0x000fe2000bf05070 */
[----:B------:R-:W-:Y:S01]  /*7770*/  BSSY B0, `(.L_x_129) ;  /* 0x0000012000007945 */ /* 0x000fe20003800000 */
[----:B------:R-:W-:Y:S02]  /*7780*/  FSETP.NEU.AND P1, PT, R49, RZ, PT ;  /* 0x000000ff3100720b */ /* 0x000fe40003f2d000 */
[----:B------:R-:W-:Y:S02]  /*7790*/  CS2R R58, SRZ ;  /* 0x00000000003a7805 */ /* 0x000fe4000001ff00 */
[----:B------:R-:W-:Y:S02]  /*77a0*/  ISETP.NE.AND.EX P0, PT, RZ, UR37, PT, P0 ;  /* 0x00000025ff007c0c */ /* 0x000fe4000bf05300 */
[----:B------:R-:W-:Y:S02]  /*77b0*/  CS2R R56, SRZ ;  /* 0x0000000000387805 */ /* 0x000fe4000001ff00 */
[----:B------:R-:W-:Y:S02]  /*77c0*/  SEL R0, RZ, 0xffffffff, P1 ;  /* 0xffffffffff007807 */ /* 0x000fe40000800000 */
[----:B------:R-:W-:Y:S02]  /*77d0*/  CS2R R54, SRZ ;  /* 0x0000000000367805 */ /* 0x000fe4000001ff00 */
[----:B------:R-:W-:Y:S02]  /*77e0*/  LOP3.LUT P1, RZ, R94, 0xff, RZ, 0xc0, !PT ;  /* 0x000000ff5eff7812 */ /* 0x000fe4000782c0ff */
[----:B------:R-:W-:Y:S02]  /*77f0*/  CS2R R52, SRZ ;  /* 0x0000000000347805 */ /* 0x000fe4000001ff00 */
[----:B------:R-:W-:Y:S04]  /*7800*/  SEL R5, RZ, 0xffffffff, P0 ;  /* 0xffffffffff057807 */ /* 0x000fe80000000000 */
[----:B------:R-:W-:Y:S04]  /*7810*/  @P2 SEL R0, R5, R0, !P1 ;  /* 0x0000000005002207 */ /* 0x000fe80004800000 */
[----:B------:R-:W-:Y:S04]  /*7820*/  LOP3.LUT R0, R0, 0x1, RZ, 0xc0, !PT ;  /* 0x0000000100007812 */ /* 0x000fe800078ec0ff */
[----:B------:R-:W-:Y:S01]  /*7830*/  ISETP.NE.U32.AND P0, PT, R0, 0x1, PT ;  /* 0x000000010000780c */ /* 0x000fe20003f05070 */
[----:B------:R-:W-:Y:S01]  /*7840*/  @!UPT UIADD3 URZ, UPT, UPT, URZ, URZ, URZ ;  /* 0x000000fffffff290 */ /* 0x000fe2000fffe0ff */
[----:B------:R-:W-:Y:S11]  /*7850*/  @!P4 BRA `(.L_x_130) ;  /* 0x00000000000cc947 */ /* 0x000ff60003800000 */
[----:B------:R-:W-:Y:S04]  /*7860*/  SHF.L.U32 R5, R100, 0x1f, RZ ;  /* 0x0000001f64057819 */ /* 0x000fe800000006ff */
[----:B------:R-:W1:Y:S02]  /*7870*/  SYNCS.PHASECHK.TRANS64.TRYWAIT P1, [UR47+0x360], R5 ;  /* 0x00036005ff0075a7 */ /* 0x000e64000802112f */
[----:B-1----:R-:W-:Y:S05]  /*7880*/  @!P1 BRA `(.L_x_131) ;  /* 0x0000002400ec9947 */ /* 0x002fea0003800000 */
.L_x_130:
[----:B------:R-:W-:Y:S05]  /*7890*/  BSYNC B0 ;  /* 0x0000000000007941 */ /* 0x000fea0003800000 */
.L_x_129:
[----:B------:R2:W4:Y:S01]  /*78a0*/  @P0 LDS.128 R56, [R104+UR47+0x400] ;  /* 0x0004002f68380984 */ /* 0x0005220008000c00 */
[----:B------:R-:W-:Y:S01]  /*78b0*/  UIADD3 UR4, UPT, UPT, UR47, 0x368, URZ ;  /* 0x000003682f047890 */ /* 0x000fe2000fffe0ff */
[----:B------:R-:W-:Y:S02]  /*78c0*/  LOP3.LUT R100, R100, 0x1, RZ, 0x3c, !PT ;  /* 0x0000000164647812 */ /* 0x000fe400078e3cff */
[----:B------:R2:W1:Y:S01]  /*78d0*/  @P0 LDS.128 R52, [R103+0x10] ;  /* 0x0000100067340984 */ /* 0x0004620000000c00 */
[----:B------:R-:W-:Y:S01]  /*78e0*/  UPRMT UR4, UR48, 0x654, UR4 ;  /* 0x0000065430047896 */ /* 0x000fe20008000004 */
[----:B------:R-:W-:Y:S01]  /*78f0*/  @!PT LDS RZ, [RZ] ;  /* 0x00000000fffff984 */ /* 0x000fe20000000800 */
[----:B------:R-:W-:Y:S01]  /*7900*/  @!PT LDS RZ, [RZ] ;  /* 0x00000000fffff984 */ /* 0x000fe20000000800 */
[----:B------:R-:W-:Y:S01]  /*7910*/  @!PT LDS RZ, [RZ] ;  /* 0x00000000fffff984 */ /* 0x000fe20000000800 */
[----:B------:R-:W-:Y:S01]  /*7920*/  @!PT LDS RZ, [RZ] ;  /* 0x00000000fffff984 */ /* 0x000fe20000000800 */
[----:B------:R5:W-:Y:S06]  /*7930*/  MEMBAR.ALL.CTA ;  /* 0x0000000000007992 */ /* 0x000bec0000008000 */
[----:B-----5:R-:W5:Y:S02]  /*7940*/  FENCE.VIEW.ASYNC.S ;  /* 0x00000000000073c6 */ /* 0x020f640000000000 */
[----:B-----5:R-:W-:Y:S03]  /*7950*/  SYNCS.ARRIVE.TRANS64.RED.A1T0 RZ, [UR4], RZ ;  /* 0x000000ffffff79a7 */ /* 0x020fe60008100404 */
.L_x_128:
[----:B------:R-:W-:Y:S05]  /*7960*/  BSYNC B1 ;  /* 0x0000000000017941 */ /* 0x000fea0003800000 */
.L_x_127:
[----:B-1----:R-:W-:Y:S04]  /*7970*/  SHF.R.U32.HI R0, RZ, 0x15, R32 ;  /* 0x00000015ff007819 */ /* 0x002fe80000011620 */
[----:B------:R-:W-:Y:S01]  /*7980*/  LOP3.LUT P0, RZ, R0, 0x3, R105, 0x48, !PT ;  /* 0x0000000300ff7812 */ /* 0x000fe20007804869 */
[----:B------:R-:W-:Y:S01]  /*7990*/  @!UPT UIADD3 URZ, UPT, UPT, URZ, URZ, URZ ;  /* 0x000000fffffff290 */ /* 0x000fe2000fffe0ff */
[----:B------:R-:W-:Y:S11]  /*79a0*/  @P3 BRA `(.L_x_132) ;  /* 0x0000000000083947 */ /* 0x000ff60003800000 */
[----:B------:R-:W1:Y:S02]  /*79b0*/  SYNCS.PHASECHK.TRANS64.TRYWAIT P1, [R88+URZ+0x390], R3 ;  /* 0x00039003580075a7 */ /* 0x000e6400080211ff */
[----:B-1----:R-:W-:Y:S05]  /*79c0*/  @!P1 BRA `(.L_x_133) ;  /* 0x0000002400b49947 */ /* 0x002fea0003800000 */
.L_x_132:
[----:B------:R-:W-:Y:S05]  /*79d0*/  @!P0 BRA `(.L_x_134) ;  /* 0x0000000000408947 */ /* 0x000fea0003800000 */
[----:B------:R-:W1:Y:S01]  /*79e0*/  LDCU.64 UR8, c[0x4][0x70] ;  /* 0x01000e00ff0877ac */ /* 0x000e620008000a00 */
[----:B------:R-:W-:Y:S01]  /*79f0*/  MOV R3, 0x0 ;  /* 0x0000000000037802 */ /* 0x000fe20000000f00 */
[----:B------:R-:W-:Y:S02]  /*7a00*/  HFMA2 R12, -RZ, RZ, 0, 5.9604644775390625e-08 ;  /* 0x00000001ff0c7431 */ /* 0x000fe400000001ff */
[----:B------:R-:W-:Y:S02]  /*7a10*/  IMAD.MOV.U32 R8, RZ, RZ, 0x192 ;  /* 0x00000192ff087424 */ /* 0x000fe400078e00ff */
[----:B------:R-:W-:Y:S01]  /*7a20*/  IMAD.MOV.U32 R13, RZ, RZ, RZ ;  /* 0x000000ffff0d7224 */ /* 0x000fe200078e00ff */
[----:B------:R-:W5:Y:S01]  /*7a30*/  LDCU.64 UR6, c[0x4][0x78] ;  /* 0x01000f00ff0677ac */ /* 0x000f620008000a00 */
[----:B------:R-:W2:Y:S01]  /*7a40*/  LDC.64 R2, c[0x4][R3] ;  /* 0x0100000003027b82 */ /* 0x000ea20000000a00 */
[----:B------:R-:W3:Y:S01]  /*7a50*/  LDCU.64 UR4, c[0x4][0x10] ;  /* 0x01000200ff0477ac */ /* 0x000ee20008000a00 */
[----:B-1----:R-:W-:Y:S01]  /*7a60*/  MOV R5, UR9 ;  /* 0x0000000900057c02 */ /* 0x002fe20008000f00 */
[----:B------:R-:W-:Y:S01]  /*7a70*/  IMAD.U32 R4, RZ, RZ, UR8 ;  /* 0x00000008ff047e24 */ /* 0x000fe2000f8e00ff */
[----:B-----5:R-:W-:Y:S01]  /*7a80*/  MOV R7, UR7 ;  /* 0x0000000700077c02 */ /* 0x020fe20008000f00 */
[----:B------:R-:W-:Y:S01]  /*7a90*/  IMAD.U32 R6, RZ, RZ, UR6 ;  /* 0x00000006ff067e24 */ /* 0x000fe2000f8e00ff */
[----:B---3--:R-:W-:Y:S01]  /*7aa0*/  MOV R11, UR5 ;  /* 0x00000005000b7c02 */ /* 0x008fe20008000f00 */
[----:B------:R-:W-:Y:S02]  /*7ab0*/  IMAD.U32 R10, RZ, RZ, UR4 ;  /* 0x00000004ff0a7e24 */ /* 0x000fe4000f8e00ff */
[----:B------:R-:W-:Y:S07]  /*7ac0*/  LEPC R20, `(.L_x_134) ;  /* 0x000000001014794e */ /* 0x000fee0000000000 */
[----:B--2-4-:R-:W-:Y:S05]  /*7ad0*/  CALL.ABS.NOINC R2 ;  /* 0x0000000002007343 */ /* 0x014fea0003c00000 */
.L_x_134:
[----:B------:R-:W-:Y:S01]  /*7ae0*/  LOP3.LUT P0, RZ, R99, 0x60, RZ, 0xc0, !PT ;  /* 0x0000006063ff7812 */ /* 0x000fe2000780c0ff */
[----:B------:R-:W-:Y:S05]  /*7af0*/  WARPSYNC.ALL ;  /* 0x0000000000007948 */ /* 0x000fea0003800000 */
[----:B------:R-:W-:Y:S01]  /*7b00*/  R2UR UR4, R32 ;  /* 0x00000000200472ca */ /* 0x000fe200000e0000 */
[----:B------:R-:W-:Y:S01]  /*7b10*/  BSSY.RECONVERGENT B0, `(.L_x_135) ;  /* 0x00000b4000007945 */ /* 0x000fe20003800200 */
[-C--:B----4-:R-:W-:Y:S02]  /*7b20*/  F2FP.F16.E4M3.UNPACK_B R50, R56.reuse ;  /* 0x00000038ff32723e */ /* 0x090fe400020006ff */
[----:B------:R-:W-:Y:S02]  /*7b30*/  F2FP.F16.E4M3.UNPACK_B R63, R56.H1 ;  /* 0x00000038ff3f723e */ /* 0x000fe400030006ff */
[-C--:B------:R-:W-:Y:S01]  /*7b40*/  F2FP.F16.E4M3.UNPACK_B R56, R57.reuse ;  /* 0x00000039ff38723e */ /* 0x080fe200020006ff */
[--C-:B------:R-:W-:Y:S01]  /*7b50*/  HADD2.F32 R48, -RZ, R50.reuse.H0_H0 ;  /* 0x20000032ff307230 */ /* 0x100fe20000004100 */
[----:B------:R-:W-:Y:S01]  /*7b60*/  F2FP.F16.E4M3.UNPACK_B R57, R57.H1 ;  /* 0x00000039ff39723e */ /* 0x000fe200030006ff */
[----:B------:R-:W-:Y:S01]  /*7b70*/  HADD2.F32 R50, -RZ, R50.H1_H1 ;  /* 0x30000032ff327230 */ /* 0x000fe20000004100 */
[-C--:B------:R-:W-:Y:S01]  /*7b80*/  F2FP.F16.E4M3.UNPACK_B R66, R52.reuse ;  /* 0x00000034ff42723e */ /* 0x080fe200020006ff */
[--C-:B------:R-:W-:Y:S01]  /*7b90*/  HADD2.F32 R51, -RZ, R63.reuse.H0_H0 ;  /* 0x2000003fff337230 */ /* 0x100fe20000004100 */
[----:B------:R-:W-:Y:S01]  /*7ba0*/  F2FP.F16.E4M3.UNPACK_B R68, R52.H1 ;  /* 0x00000034ff44723e */ /* 0x000fe200030006ff */
[----:B------:R-:W-:Y:S01]  /*7bb0*/  LDTM.16dp32bit_t0_t15.x32 R4, tmem[UR4] ;  /* 0x00000004000479ee */ /* 0x000fe20008a80000 */
[----:B------:R-:W3:Y:S01]  /*7bc0*/  LDTM.16dp32bit_t16_t31.x32 R4, tmem[UR4+0x20] ;  /* 0x00002004000479ee */ /* 0x000ee20008aa0000 */
[----:B------:R-:W-:Y:S01]  /*7bd0*/  NOP ;  /* 0x0000000000007918 */ /* 0x000fe20000000000 */
[----:B------:R-:W-:Y:S01]  /*7be0*/  R2UR UR5, R88 ;  /* 0x00000000580572ca */ /* 0x000fe200000e0000 */
[--C-:B------:R-:W-:Y:S01]  /*7bf0*/  HADD2.F32 R65, -RZ, R66.reuse.H0_H0 ;  /* 0x20000042ff417230 */ /* 0x100fe20000004100 */
[----:B------:R-:W-:Y:S01]  /*7c00*/  F2FP.F16.E4M3.UNPACK_B R61, R58 ;  /* 0x0000003aff3d723e */ /* 0x000fe200020006ff */
[----:B------:R-:W-:Y:S01]  /*7c10*/  HADD2.F32 R67, -RZ, R66.H1_H1 ;  /* 0x30000042ff437230 */ /* 0x000fe20000004100 */
[-C--:B------:R-:W-:Y:S01]  /*7c20*/  F2FP.F16.E4M3.UNPACK_B R70, R53.reuse ;  /* 0x00000035ff46723e */ /* 0x080fe200020006ff */
[----:B------:R-:W-:Y:S01]  /*7c30*/  HADD2.F32 R52, -RZ, R63.H1_H1 ;  /* 0x3000003fff347230 */ /* 0x000fe20000004100 */
[----:B------:R-:W-:Y:S01]  /*7c40*/  F2FP.F16.E4M3.UNPACK_B R72, R53.H1 ;  /* 0x00000035ff48723e */ /* 0x000fe200030006ff */
[----:B------:R-:W-:Y:S01]  /*7c50*/  HADD2.F32 R53, -RZ, R56.H0_H0 ;  /* 0x20000038ff357230 */ /* 0x000fe20000004100 */
[-C--:B------:R-:W-:Y:S01]  /*7c60*/  F2FP.F16.E4M3.UNPACK_B R74, R54.reuse ;  /* 0x00000036ff4a723e */ /* 0x080fe200020006ff */
[----:B------:R-:W-:Y:S01]  /*7c70*/  HADD2.F32 R69, -RZ, R70.H0_H0 ;  /* 0x20000046ff457230 */ /* 0x000fe20000004100 */
[----:B------:R-:W-:Y:S01]  /*7c80*/  F2FP.F16.E4M3.UNPACK_B R76, R54.H1 ;  /* 0x00000036ff4c723e */ /* 0x000fe200030006ff */
[----:B------:R-:W-:Y:S01]  /*7c90*/  HADD2.F32 R54, -RZ, R56.H1_H1 ;  /* 0x30000038ff367230 */ /* 0x000fe20000004100 */
[----:B------:R-:W-:Y:S01]  /*7ca0*/  F2FP.F16.E4M3.UNPACK_B R60, R58.H1 ;  /* 0x0000003aff3c723e */ /* 0x000fe200030006ff */
[----:B------:R-:W-:Y:S01]  /*7cb0*/  UIADD3 UR5, UPT, UPT, UR5, 0x3a0, URZ ;  /* 0x000003a005057890 */ /* 0x000fe2000fffe0ff */
[----:B------:R-:W-:Y:S01]  /*7cc0*/  HADD2.F32 R58, -RZ, R61.H1_H1 ;  /* 0x3000003dff3a7230 */ /* 0x000fe20000004100 */
[----:B------:R-:W-:Y:S01]  /*7cd0*/  F2FP.F16.E4M3.UNPACK_B R77, R55 ;  /* 0x00000037ff4d723e */ /* 0x000fe200020006ff */
[----:B------:R-:W-:Y:S01]  /*7ce0*/  HADD2.F32 R70, -RZ, R70.H1_H1 ;  /* 0x30000046ff467230 */ /* 0x000fe20000004100 */
[----:B------:R-:W-:Y:S01]  /*7cf0*/  UPRMT UR5, UR48, 0x654, UR5 ;  /* 0x0000065430057896 */ /* 0x000fe20008000005 */
[--C-:B------:R-:W-:Y:S01]  /*7d00*/  HADD2.F32 R73, -RZ, R74.reuse.H0_H0 ;  /* 0x2000004aff497230 */ /* 0x100fe20000004100 */
[----:B------:R-:W-:Y:S01]  /*7d10*/  F2FP.F16.E4M3.UNPACK_B R62, R59 ;  /* 0x0000003bff3e723e */ /* 0x000fe200020006ff */
[----:B------:R-:W-:Y:S01]  /*7d20*/  HADD2.F32 R74, -RZ, R74.H1_H1 ;  /* 0x3000004aff4a7230 */ /* 0x000fe20000004100 */
[----:B------:R-:W-:Y:S01]  /*7d30*/  F2FP.F16.E4M3.UNPACK_B R78, R55.H1 ;  /* 0x00000037ff4e723e */ /* 0x000fe200030006ff */
[C---:B---3--:R-:W-:Y:S01]  /*7d40*/  FMUL R4, R47.reuse, R4 ;  /* 0x000000042f047220 */ /* 0x048fe20000400000 */
[C---:B------:R-:W-:Y:S01]  /*7d50*/  FMUL R5, R47.reuse, R5 ;  /* 0x000000052f057220 */ /* 0x040fe20000400000 */
[C---:B------:R-:W-:Y:S01]  /*7d60*/  FMUL R8, R47.reuse, R8 ;  /* 0x000000082f087220 */ /* 0x040fe20000400000 */
[----:B------:R-:W-:Y:S01]  /*7d70*/  FMUL R9, R47, R9 ;  /* 0x000000092f097220 */ /* 0x000fe20000400000 */
[----:B------:R-:W-:Y:S01]  /*7d80*/  SYNCS.ARRIVE.TRANS64.RED.A1T0 RZ, [UR5], RZ ;  /* 0x000000ffffff79a7 */ /* 0x000fe20008100405 */
[C---:B------:R-:W-:Y:S01]  /*7d90*/  FFMA R4, R49.reuse, R48, R4 ;  /* 0x0000003031047223 */ /* 0x040fe20000000004 */
[----:B------:R-:W-:Y:S01]  /*7da0*/  FFMA R5, R49, R50, R5 ;  /* 0x0000003231057223 */ /* 0x000fe20000000005 */
[C---:B------:R-:W-:Y:S01]  /*7db0*/  FMUL R12, R47.reuse, R12 ;  /* 0x0000000c2f0c7220 */ /* 0x040fe20000400000 */
        /* <DEDUP_REMOVED lines=9> */
[----:B------:R-:W-:Y:S02]  /*7e50*/  HADD2.F32 R48, -RZ, R77.H1_H1 ;  /* 0x3000004dff307230 */ /* 0x000fe40000004100 */
[C---:B------:R-:W-:Y:S01]  /*7e60*/  FMUL R28, R47.reuse, R32 ;  /* 0x000000202f1c7220 */ /* 0x040fe20000400000 */
[C---:B------:R-:W-:Y:S01]  /*7e70*/  FMUL R29, R47.reuse, R33 ;  /* 0x000000212f1d7220 */ /* 0x040fe20000400000 */
[C---:B------:R-:W-:Y:S01]  /*7e80*/  FMUL R6, R47.reuse, R6 ;  /* 0x000000062f067220 */ /* 0x040fe20000400000 */
[C---:B------:R-:W-:Y:S01]  /*7e90*/  FMUL R7, R47.reuse, R7 ;  /* 0x000000072f077220 */ /* 0x040fe20000400000 */
[--C-:B------:R-:W-:Y:S02]  /*7ea0*/  HADD2.F32 R55, -RZ, R57.reuse.H0_H0 ;  /* 0x20000039ff377230 */ /* 0x100fe40000004100 */
[----:B------:R-:W-:Y:S01]  /*7eb0*/  FMUL R10, R47, R10 ;  /* 0x0000000a2f0a7220 */ /* 0x000fe20000400000 */
[C---:B------:R-:W-:Y:S01]  /*7ec0*/  FFMA R6, R49.reuse, R51, R6 ;  /* 0x0000003331067223 */ /* 0x040fe20000000006 */
[----:B------:R-:W-:Y:S02]  /*7ed0*/  HADD2.F32 R56, -RZ, R57.H1_H1 ;  /* 0x30000039ff387230 */ /* 0x000fe40000004100 */
[C---:B------:R-:W-:Y:S01]  /*7ee0*/  FFMA R7, R49.reuse, R52, R7 ;  /* 0x0000003431077223 */ /* 0x040fe20000000007 */
[C---:B------:R-:W-:Y:S01]  /*7ef0*/  FFMA R8, R49.reuse, R53, R8 ;  /* 0x0000003531087223 */ /* 0x040fe20000000008 */
[C---:B------:R-:W-:Y:S01]  /*7f00*/  FFMA R9, R49.reuse, R54, R9 ;  /* 0x0000003631097223 */ /* 0x040fe20000000009 */
[----:B------:R-:W-:Y:S02]  /*7f10*/  HADD2.F32 R57, -RZ, R61.H0_H0 ;  /* 0x2000003dff397230 */ /* 0x000fe40000004100 */
[----:B------:R-:W-:Y:S01]  /*7f20*/  FFMA R10, R49, R55, R10 ;  /* 0x00000037310a7223 */ /* 0x000fe2000000000a */
[----:B------:R-:W-:Y:S01]  /*7f30*/  F2FP.SATFINITE.E4M3.F32.PACK_AB_MERGE_C R88, R7, R6, RZ ;  /* 0x000000060758723e */ /* 0x000fe200048070ff */
[----:B------:R-:W-:Y:S02]  /*7f40*/  HADD2.F32 R61, -RZ, R62.H0_H0 ;  /* 0x2000003eff3d7230 */ /* 0x000fe40000004100 */
[----:B------:R-:W-:Y:S01]  /*7f50*/  FMUL R11, R47, R11 ;  /* 0x0000000b2f0b7220 */ /* 0x000fe20000400000 */
[----:B------:R-:W-:Y:S01]  /*7f60*/  F2FP.F16.E4M3.UNPACK_B R64, R59.H1 ;  /* 0x0000003bff40723e */ /* 0x000fe200030006ff */
[----:B------:R-:W-:Y:S01]  /*7f70*/  HADD2.F32 R59, -RZ, R60.H0_H0 ;  /* 0x2000003cff3b7230 */ /* 0x000fe20000004100 */
[----:B------:R-:W-:Y:S01]  /*7f80*/  F2FP.SATFINITE.E4M3.F32.PACK_AB_MERGE_C R88, R5, R4, R88 ;  /* 0x000000040558723e */ /* 0x000fe20004807058 */
[C---:B------:R-:W-:Y:S01]  /*7f90*/  FFMA R11, R49.reuse, R56, R11 ;  /* 0x00000038310b7223 */ /* 0x040fe2000000000b */
[C---:B------:R-:W-:Y:S01]  /*7fa0*/  FFMA R12, R49.reuse, R57, R12 ;  /* 0x00000039310c7223 */ /* 0x040fe2000000000c */
[----:B------:R-:W-:Y:S01]  /*7fb0*/  FFMA R13, R49, R58, R13 ;  /* 0x0000003a310d7223 */ /* 0x000fe2000000000d */
[----:B------:R-:W-:Y:S02]  /*7fc0*/  HADD2.F32 R62, -RZ, R62.H1_H1 ;  /* 0x3000003eff3e7230 */ /* 0x000fe40000004100 */
[----:B------:R-:W-:Y:S01]  /*7fd0*/  FMUL R14, R47, R14 ;  /* 0x0000000e2f0e7220 */ /* 0x000fe20000400000 */
[----:B------:R-:W-:Y:S01]  /*7fe0*/  HADD2.F32 R60, -RZ, R60.H1_H1 ;  /* 0x3000003cff3c7230 */ /* 0x000fe20000004100 */
[----:B------:R-:W-:Y:S01]  /*7ff0*/  F2FP.SATFINITE.E4M3.F32.PACK_AB_MERGE_C R89, R11, R10, RZ ;  /* 0x0000000a0b59723e */ /* 0x000fe200048070ff */
[----:B------:R-:W-:Y:S02]  /*8000*/  HADD2.F32 R51, -RZ, R77.H0_H0 ;  /* 0x2000004dff337230 */ /* 0x000fe40000004100 */
[----:B------:R-:W-:Y:S01]  /*8010*/  FFMA R14, R49, R59, R14 ;  /* 0x0000003b310e7223 */ /* 0x000fe2000000000e */
[----:B------:R-:W-:Y:S01]  /*8020*/  FMUL R15, R47, R15 ;  /* 0x0000000f2f0f7220 */ /* 0x000fe20000400000 */
[--C-:B------:R-:W-:Y:S01]  /*8030*/  HADD2.F32 R63, -RZ, R64.reuse.H0_H0 ;  /* 0x20000040ff3f7230 */ /* 0x100fe20000004100 */
[----:B------:R-:W-:Y:S01]  /*8040*/  F2FP.SATFINITE.E4M3.F32.PACK_AB_MERGE_C R89, R9, R8, R89 ;  /* 0x000000080959723e */ /* 0x000fe20004807059 */
[----:B------:R-:W-:Y:S02]  /*8050*/  HADD2.F32 R64, -RZ, R64.H1_H1 ;  /* 0x30000040ff407230 */ /* 0x000fe40000004100 */
[C---:B------:R-:W-:Y:S01]  /*8060*/  FFMA R15, R49.reuse, R60, R15 ;  /* 0x0000003c310f7223 */ /* 0x040fe2000000000f */
[C---:B------:R-:W-:Y:S01]  /*8070*/  FFMA R16, R49.reuse, R61, R16 ;  /* 0x0000003d31107223 */ /* 0x040fe20000000010 */
[----:B------:R-:W-:Y:S01]  /*8080*/  FFMA R17, R49, R62, R17 ;  /* 0x0000003e31117223 */ /* 0x000fe20000000011 */
[C---:B------:R-:W-:Y:S01]  /*8090*/  FMUL R18, R47.reuse, R18 ;  /* 0x000000122f127220 */ /* 0x040fe20000400000 */
[C---:B------:R-:W-:Y:S01]  /*80a0*/  FMUL R19, R47.reuse, R19 ;  /* 0x000000132f137220 */ /* 0x040fe20000400000 */
[--C-:B------:R-:W-:Y:S02]  /*80b0*/  HADD2.F32 R66, -RZ, R68.reuse.H0_H0 ;  /* 0x20000044ff427230 */ /* 0x100fe40000004100 */
[----:B------:R-:W-:Y:S01]  /*80c0*/  FMUL R3, R47, R22 ;  /* 0x000000162f037220 */ /* 0x000fe20000400000 */
[C---:B------:R-:W-:Y:S01]  /*80d0*/  FFMA R18, R49.reuse, R63, R18 ;  /* 0x0000003f31127223 */ /* 0x040fe20000000012 */
[----:B------:R-:W-:Y:S02]  /*80e0*/  HADD2.F32 R68, -RZ, R68.H1_H1 ;  /* 0x30000044ff447230 */ /* 0x000fe40000004100 */
[----:B------:R-:W-:Y:S01]  /*80f0*/  FFMA R19, R49, R64, R19 ;  /* 0x0000004031137223 */ /* 0x000fe20000000013 */
[----:B------:R-:W-:Y:S01]  /*8100*/  FMUL R23, R47, R23 ;  /* 0x000000172f177220 */ /* 0x000fe20000400000 */
[C---:B------:R-:W-:Y:S01]  /*8110*/  FFMA R0, R49.reuse, R65, R0 ;  /* 0x0000004131007223 */ /* 0x040fe20000000000 */
[C---:B------:R-:W-:Y:S01]  /*8120*/  FFMA R2, R49.reuse, R67, R2 ;  /* 0x0000004331027223 */ /* 0x040fe20000000002 */
[--C-:B------:R-:W-:Y:S02]  /*8130*/  HADD2.F32 R71, -RZ, R72.reuse.H0_H0 ;  /* 0x20000048ff477230 */ /* 0x100fe40000004100 */
[----:B------:R-:W-:Y:S01]  /*8140*/  FFMA R3, R49, R66, R3 ;  /* 0x0000004231037223 */ /* 0x000fe20000000003 */
[----:B------:R-:W-:Y:S02]  /*8150*/  HADD2.F32 R72, -RZ, R72.H1_H1 ;  /* 0x30000048ff487230 */ /* 0x000fe40000004100 */
[----:B------:R-:W-:Y:S01]  /*8160*/  FMUL R22, R47, R26 ;  /* 0x0000001a2f167220 */ /* 0x000fe20000400000 */
        /* <DEDUP_REMOVED lines=18> */
[----:B------:R-:W-:Y:S01]  /*8290*/  F2FP.SATFINITE.E4M3.F32.PACK_AB_MERGE_C R90, R15, R14, RZ ;  /* 0x0000000e0f5a723e */ /* 0x000fe200048070ff */
[----:B------:R-:W-:Y:S01]  /*82a0*/  FFMA R28, R49, R51, R28 ;  /* 0x00000033311c7223 */ /* 0x000fe2000000001c */
[----:B------:R-:W-:Y:S01]  /*82b0*/  F2FP.SATFINITE.E4M3.F32.PACK_AB_MERGE_C R91, R19, R18, RZ ;  /* 0x00000012135b723e */ /* 0x000fe200048070ff */
[C---:B------:R-:W-:Y:S01]  /*82c0*/  FFMA R29, R49.reuse, R48, R29 ;  /* 0x00000030311d7223 */ /* 0x040fe2000000001d */
[C---:B------:R-:W-:Y:S01]  /*82d0*/  FFMA R30, R49.reuse, R77, R30 ;  /* 0x0000004d311e7223 */ /* 0x040fe2000000001e */
[----:B------:R-:W-:Y:S01]  /*82e0*/  FFMA R35, R49, R50, R35 ;  /* 0x0000003231237223 */ /* 0x000fe20000000023 */
[----:B------:R-:W-:Y:S02]  /*82f0*/  F2FP.SATFINITE.E4M3.F32.PACK_AB_MERGE_C R90, R13, R12, R90 ;  /* 0x0000000c0d5a723e */ /* 0x000fe4000480705a */
[----:B------:R-:W-:Y:S02]  /*8300*/  F2FP.SATFINITE.E4M3.F32.PACK_AB_MERGE_C R91, R17, R16, R91 ;  /* 0x00000010115b723e */ /* 0x000fe4000480705b */
[----:B------:R-:W-:Y:S02]  /*8310*/  F2FP.SATFINITE.E4M3.F32.PACK_AB_MERGE_C R111, R23, R3, RZ ;  /* 0x00000003176f723e */ /* 0x000fe400048070ff */
[----:B------:R-:W-:Y:S01]  /*8320*/  F2FP.SATFINITE.E4M3.F32.PACK_AB_MERGE_C R113, R27, R22, RZ ;  /* 0x000000161b71723e */ /* 0x000fe200048070ff */
[----:B------:R1:W-:Y:S01]  /*8330*/  STS.128 [R104+UR47+0x1400], R88 ;  /* 0x0014005868007988 */ /* 0x0003e20008000c2f */
[----:B------:R-:W-:Y:S02]  /*8340*/  F2FP.SATFINITE.E4M3.F32.PACK_AB_MERGE_C R110, R31, R26, RZ ;  /* 0x0000001a1f6e723e */ /* 0x000fe400048070ff */
[----:B------:R-:W-:Y:S02]  /*8350*/  F2FP.SATFINITE.E4M3.F32.PACK_AB_MERGE_C R116, R35, R30, RZ ;  /* 0x0000001e2374723e */ /* 0x000fe400048070ff */
[----:B------:R-:W-:Y:S02]  /*8360*/  F2FP.SATFINITE.E4M3.F32.PACK_AB_MERGE_C R112, R2, R0, R111 ;  /* 0x000000000270723e */ /* 0x000fe4000480706f */
[----:B------:R-:W-:Y:S02]  /*8370*/  F2FP.SATFINITE.E4M3.F32.PACK_AB_MERGE_C R113, R21, R20, R113 ;  /* 0x000000141571723e */ /* 0x000fe40004807071 */
[----:B------:R-:W-:Y:S02]  /*8380*/  F2FP.SATFINITE.E4M3.F32.PACK_AB_MERGE_C R114, R25, R24, R110 ;  /* 0x000000181972723e */ /* 0x000fe4000480706e */
[----:B------:R-:W-:Y:S02]  /*8390*/  F2FP.SATFINITE.E4M3.F32.PACK_AB_MERGE_C R115, R29, R28, R116 ;  /* 0x0000001c1d73723e */ /* 0x000fe40004807074 */
[----:B------:R-:W-:Y:S03]  /*83a0*/  IADD3 R110, PT, PT, R44, 0x1, RZ ;  /* 0x000000012c6e7810 */ /* 0x000fe60007ffe0ff */
[----:B------:R1:W-:Y:S01]  /*83b0*/  STS.128 [R103+0x1010], R112 ;  /* 0x0010107067007388 */ /* 0x0003e20000000c00 */
[----:B------:R-:W-:Y:S01]  /*83c0*/  @!PT LDS RZ, [RZ] ;  /* 0x00000000fffff984 */ /* 0x000fe20000000800 */
[----:B------:R-:W-:Y:S01]  /*83d0*/  @!PT LDS RZ, [RZ] ;  /* 0x00000000fffff984 */ /* 0x000fe20000000800 */
[----:B------:R-:W-:Y:S01]  /*83e0*/  @!PT LDS RZ, [RZ] ;  /* 0x00000000fffff984 */ /* 0x000fe20000000800 */
[----:B------:R-:W-:Y:S01]  /*83f0*/  @!PT LDS RZ, [RZ] ;  /* 0x00000000fffff984 */ /* 0x000fe20000000800 */
[----:B------:R3:W-:Y:S07]  /*8400*/  MEMBAR.ALL.CTA ;  /* 0x0000000000007992 */ /* 0x0007ee0000008000 */
[----:B---3--:R-:W3:Y:S02]  /*8410*/  FENCE.VIEW.ASYNC.S ;  /* 0x00000000000073c6 */ /* 0x008ee40000000000 */
[----:B---3--:R-:W-:Y:S06]  /*8420*/  BAR.SYNC.DEFER_BLOCKING 0x1, 0x80 ;  /* 0x0042000000007b1d */ /* 0x008fec0000010000 */
[----:B------:R-:W-:Y:S05]  /*8430*/  @P0 BRA `(.L_x_136) ;  /* 0x0000000000840947 */ /* 0x000fea0003800000 */
[C---:B------:R-:W-:Y:S01]  /*8440*/  ISETP.NE.AND P0, PT, R86.reuse, 0x1, PT ;  /* 0x000000015600780c */ /* 0x040fe20003f05270 */
[----:B------:R-:W-:Y:S01]  /*8450*/  IMAD.SHL.U32 R0, R95, 0x40, RZ ;  /* 0x000000405f007824 */ /* 0x000fe200078e00ff */
[----:B------:R-:W-:Y:S01]  /*8460*/  R2UR UR9, R93 ;  /* 0x000000005d0972ca */ /* 0x000fe200000e0000 */
[----:B------:R-:W-:Y:S01]  /*8470*/  UIADD3 UR13, UPT, UPT, UR47, 0x1400, URZ ;  /* 0x000014002f0d7890 */ /* 0x000fe2000fffe0ff */
[----:B------:R-:W-:Y:S01]  /*8480*/  R2UR UR7, R86 ;  /* 0x00000000560772ca */ /* 0x000fe200000e0000 */
[C---:B------:R-:W-:Y:S01]  /*8490*/  IMAD.HI.U32 R3, R0.reuse, R87, RZ ;  /* 0x0000005700037227 */ /* 0x040fe200078e00ff */
[C---:B------:R-:W-:Y:S02]  /*84a0*/  R2UR UR10, R0.reuse ;  /* 0x00000000000a72ca */ /* 0x040fe400000e0000 */
[C---:B------:R-:W-:Y:S01]  /*84b0*/  R2UR UR5, R85.reuse ;  /* 0x00000000550572ca */ /* 0x040fe200000e0000 */
[----:B------:R-:W-:Y:S01]  /*84c0*/  IMAD.U32 R108, RZ, RZ, UR13 ;  /* 0x0000000dff6c7e24 */ /* 0x000fe2000f8e00ff */
[----:B------:R-:W-:Y:S04]  /*84d0*/  SHF.R.U32.HI R3, RZ, R84, R3 ;  /* 0x00000054ff037219 */ /* 0x000fe80000011603 */
[----:B------:R-:W-:Y:S01]  /*84e0*/  SEL R3, R0, R3, !P0 ;  /* 0x0000000300037207 */ /* 0x000fe20004000000 */
[----:B------:R-:W-:Y:S01]  /*84f0*/  USHF.L.U32 UR9, UR9, 0x6, URZ ;  /* 0x0000000609097899 */ /* 0x000fe200080006ff */
[----:B------:R-:W-:Y:S02]  /*8500*/  ISETP.NE.AND P0, PT, R85, 0x1, PT ;  /* 0x000000015500780c */ /* 0x000fe40003f05270 */
[C---:B------:R-:W-:Y:S01]  /*8510*/  R2UR UR4, R3.reuse ;  /* 0x00000000030472ca */ /* 0x040fe200000e0000 */
[C---:B------:R-:W-:Y:S01]  /*8520*/  IMAD.HI.U32 R2, R3.reuse, R82, RZ ;  /* 0x0000005203027227 */ /* 0x040fe200078e00ff */
[----:B------:R-:W-:Y:S02]  /*8530*/  R2UR UR11, R3 ;  /* 0x00000000030b72ca */ /* 0x000fe400000e0000 */
[----:B------:R-:W-:Y:S01]  /*8540*/  R2UR UR8, R108 ;  /* 0x000000006c0872ca */ /* 0x000fe200000e0000 */
[----:B------:R-:W-:Y:S01]  /*8550*/  IMAD.MOV R4, RZ, RZ, -R3 ;  /* 0x000000ffff047224 */ /* 0x000fe200078e0a03 */
[----:B------:R-:W-:Y:S04]  /*8560*/  SHF.R.U32.HI R2, RZ, R83, R2 ;  /* 0x00000053ff027219 */ /* 0x000fe80000011602 */
[----:B------:R-:W-:Y:S01]  /*8570*/  R2UR UR12, R2 ;  /* 0x00000000020c72ca */ /* 0x000fe200000e0000 */
[----:B------:R-:W-:Y:S01]  /*8580*/  VOTEU.ANY UP0, P0 ;  /* 0x0000000000ff7886 */ /* 0x000fe20000000100 */
[----:B------:R-:W-:Y:S11]  /*8590*/  R2UR UR6, R4 ;  /* 0x00000000040672ca */ /* 0x000ff600000e0000 */
[----:B------:R-:W-:Y:S02]  /*85a0*/  USEL UR12, UR4, UR12, !UP0 ;  /* 0x0000000c040c7287 */ /* 0x000fe4000c000000 */
[----:B------:R-:W-:Y:S02]  /*85b0*/  UIADD3 UR14, UP0, UPT, UR50, 0x680, URZ ;  /* 0x00000680320e7890 */ /* 0x000fe4000ff1e0ff */
[----:B------:R-:W-:Y:S02]  /*85c0*/  UIMAD UR10, UR7, UR6, UR10 ;  /* 0x00000006070a72a4 */ /* 0x000fe4000f8e020a */
[----:B------:R-:W-:Y:S01]  /*85d0*/  IMAD R2, RZ, RZ, -UR12 ;  /* 0x8000000cff027e24 */ /* 0x000fe2000f8e02ff */
[----:B------:R-:W-:Y:S04]  /*85e0*/  UIADD3.X UR15, UPT, UPT, URZ, UR51, URZ, UP0, !UPT ;  /* 0x00000033ff0f7290 */ /* 0x000fe800087fe4ff */
[----:B------:R-:W-:Y:S11]  /*85f0*/  R2UR UR4, R2 ;  /* 0x00000000020472ca */ /* 0x000ff600000e0000 */
[----:B------:R-:W-:Y:S02]  /*8600*/  @!UPT UIADD3 URZ, UPT, UPT, URZ, URZ, URZ ;  /* 0x000000fffffff290 */ /* 0x000fe4000fffe0ff */
[----:B------:R-:W-:Y:S09]  /*8610*/  UIMAD UR11, UR5, UR4, UR11 ;  /* 0x00000004050b72a4 */ /* 0x000ff2000f8e020b */
[----:B------:R3:W-:Y:S01]  /*8620*/  UTMASTG.4D.IM2COL [UR8], [UR14] ;  /* 0x000000080e0073b5 */ /* 0x0007e20008058000 */
[----:B------:R0:W-:Y:S01]  /*8630*/  UTMACMDFLUSH ;  /* 0x00000000000079b7 */ /* 0x0001e20000000000 */
[----:B---3--:R-:W-:Y:S04]  /*8640*/  DEPBAR.LE SB0, 0x0 ;  /* 0x000080000000791a */ /* 0x008fe80000000000 */
.L_x_136:
[----:B------:R-:W-:Y:S05]  /*8650*/  BSYNC.RECONVERGENT B0 ;  /* 0x0000000000007941 */ /* 0x000fea0003800200 */
.L_x_135:
[----:B------:R-:W-:Y:S01]  /*8660*/  BAR.SYNC.DEFER_BLOCKING 0x1, 0x80 ;  /* 0x0042000000007b1d */ /* 0x000fe20000010000 */
[----:B------:R-:W-:Y:S01]  /*8670*/  ISETP.NE.AND P1, PT, R109, RZ, PT ;  /* 0x000000ff6d00720c */ /* 0x000fe20003f25270 */
[----:B------:R-:W-:Y:S01]  /*8680*/  IMAD.IADD R93, R43, 0x1, R79 ;  /* 0x000000012b5d7824 */ /* 0x000fe200078e024f */
[C---:B------:R-:W-:Y:S01]  /*8690*/  ISETP.NE.AND P0, PT, R110.reuse, 0x2, PT ;  /* 0x000000026e00780c */ /* 0x040fe20003f05270 */
[----:B------:R-:W-:Y:S01]  /*86a0*/  IMAD.IADD R95, R45, 0x1, R92 ;  /* 0x000000012d5f7824 */ /* 0x000fe200078e025c */
[----:B------:R-:W-:Y:S01]  /*86b0*/  LOP3.LUT R101, R101, 0x1, RZ, 0x3c, !PT ;  /* 0x0000000165657812 */ /* 0x000fe200078e3cff */
[----:B------:R-:W-:Y:S01]  /*86c0*/  IMAD.MOV.U32 R19, RZ, RZ, R107 ;  /* 0x000000ffff137224 */ /* 0x000fe200078e006b */
[----:B------:R-:W-:Y:S02]  /*86d0*/  SEL R3, RZ, 0x1, P0 ;  /* 0x00000001ff037807 */ /* 0x000fe40000000000 */
[----:B------:R-:W-:Y:S02]  /*86e0*/  SEL R44, R110, RZ, P0 ;  /* 0x000000ff6e2c7207 */ /* 0x000fe40000000000 */
[----:B------:R-:W-:Y:S03]  /*86f0*/  LOP3.LUT R102, R102, R3, RZ, 0x3c, !PT ;  /* 0x0000000366667212 */ /* 0x000fe600078e3cff */
[----:B------:R-:W-:Y:S05]  /*8700*/  @P1 BRA `(.L_x_137) ;  /* 0xffffffe4005c1947 */ /* 0x000fea000383ffff */
[----:B------:R-:W-:Y:S05]  /*8710*/  EXIT ;  /* 0x000000000000794d */ /* 0x000fea0003800000 */
.L_x_20:
[----:B------:R-:W-:Y:S07]  /*8720*/  MOV R2, UR9 ;  /* 0x0000000900027c02 */ /* 0x000fee0008000f00 */
.L_x_138:
[----:B-1----:R1:W2:Y:S02]  /*8730*/  SYNCS.PHASECHK.TRANS64.TRYWAIT P2, [R2+URZ+0x1b0], R5 ;  /* 0x0001b005020075a7 */ /* 0x0022a400080411ff */
[----:B--2---:R-:W-:Y:S05]  /*8740*/  @!P2 NANOSLEEP.SYNCS 0x989680 ;  /* 0x009896800000a95d */ /* 0x004fea0003900000 */
[----:B------:R-:W2:Y:S02]  /*8750*/  @!P2 SYNCS.PHASECHK.TRANS64 P2, [R2+URZ+0x1b0], R5 ;  /* 0x0001b0050200a5a7 */ /* 0x000ea400080410ff */
[----:B--2---:R-:W-:Y:S05]  /*8760*/  @!P2 BRA `(.L_x_138) ;  /* 0xfffffffc00f0a947 */ /* 0x004fea000383ffff */
[----:B------:R-:W-:Y:S05]  /*8770*/  BRA `(.L_x_19) ;  /* 0xffffff9400987947 */ /* 0x000fea000383ffff */
.L_x_26:
[----:B------:R-:W-:Y:S07]  /*8780*/  MOV R2, UR9 ;  /* 0x0000000900027c02 */ /* 0x000fee0008000f00 */
.L_x_139:
[----:B-1----:R1:W2:Y:S02]  /*8790*/  SYNCS.PHASECHK.TRANS64.TRYWAIT P1, [R2+URZ+0x1b0], R5 ;  /* 0x0001b005020075a7 */ /* 0x0022a400080211ff */
[----:B--2---:R-:W-:Y:S05]  /*87a0*/  @!P1 NANOSLEEP.SYNCS 0x989680 ;  /* 0x009896800000995d */ /* 0x004fea0003900000 */
[----:B------:R-:W2:Y:S02]  /*87b0*/  @!P1 SYNCS.PHASECHK.TRANS64 P1, [R2+URZ+0x1b0], R5 ;  /* 0x0001b005020095a7 */ /* 0x000ea400080210ff */
[----:B--2---:R-:W-:Y:S05]  /*87c0*/  @!P1 BRA `(.L_x_139) ;  /* 0xfffffffc00f09947 */ /* 0x004fea000383ffff */
[----:B------:R-:W-:Y:S05]  /*87d0*/  BRA `(.L_x_25) ;  /* 0xffffff9800fc7947 */ /* 0x000fea000383ffff */
.L_x_30:
[----:B-1----:R-:W-:-:S07]  /*87e0*/  MOV R2, UR22 ;  /* 0x0000001600027c02 */ /* 0x002fce0008000f00 */
.L_x_140:
[----:B-1----:R1:W4:Y:S02]  /*87f0*/  SYNCS.PHASECHK.TRANS64.TRYWAIT P1, [R2+URZ+0x380], R3 ;  /* 0x00038003020075a7 */ /* 0x00232400080211ff */
[----:B----4-:R-:W-:Y:S05]  /*8800*/  @!P1 NANOSLEEP.SYNCS 0x989680 ;  /* 0x009896800000995d */ /* 0x010fea0003900000 */
[----:B------:R-:W4:Y:S02]  /*8810*/  @!P1 SYNCS.PHASECHK.TRANS64 P1, [R2+URZ+0x380], R3 ;  /* 0x00038003020095a7 */ /* 0x000f2400080210ff */
[----:B----4-:R-:W-:Y:S05]  /*8820*/  @!P1 BRA `(.L_x_140) ;  /* 0xfffffffc00f09947 */ /* 0x010fea000383ffff */
[----:B------:R-:W-:Y:S05]  /*8830*/  BRA `(.L_x_141) ;  /* 0xffffff9c00bc7947 */ /* 0x000fea000383ffff */
.L_x_34:
[----:B------:R-:W-:-:S07]  /*8840*/  MOV R0, UR4 ;  /* 0x0000000400007c02 */ /* 0x000fce0008000f00 */
.L_x_142:
[----:B-1----:R1:W4:Y:S02]  /*8850*/  SYNCS.PHASECHK.TRANS64.TRYWAIT P0, [R0+URZ], R3 ;  /* 0x00000003000075a7 */ /* 0x00232400080011ff */
[----:B----4-:R-:W-:Y:S05]  /*8860*/  @!P0 NANOSLEEP.SYNCS 0x989680 ;  /* 0x009896800000895d */ /* 0x010fea0003900000 */
[----:B------:R-:W4:Y:S02]  /*8870*/  @!P0 SYNCS.PHASECHK.TRANS64 P0, [R0+URZ], R3 ;  /* 0x00000003000085a7 */ /* 0x000f2400080010ff */
[----:B----4-:R-:W-:Y:S05]  /*8880*/  @!P0 BRA `(.L_x_142) ;  /* 0xfffffffc00f08947 */ /* 0x010fea000383ffff */
[----:B------:R-:W-:Y:S05]  /*8890*/  BRA `(.L_x_143) ;  /* 0xffffffa400147947 */ /* 0x000fea000383ffff */
.L_x_35:
[----:B------:R-:W-:-:S07]  /*88a0*/  MOV R0, UR4 ;  /* 0x0000000400007c02 */ /* 0x000fce0008000f00 */
.L_x_144:
[----:B-1----:R1:W4:Y:S02]  /*88b0*/  SYNCS.PHASECHK.TRANS64.TRYWAIT P0, [R0+URZ], R3 ;  /* 0x00000003000075a7 */ /* 0x00232400080011ff */
[----:B----4-:R-:W-:Y:S05]  /*88c0*/  @!P0 NANOSLEEP.SYNCS 0x989680 ;  /* 0x009896800000895d */ /* 0x010fea0003900000 */
[----:B------:R-:W4:Y:S02]  /*88d0*/  @!P0 SYNCS.PHASECHK.TRANS64 P0, [R0+URZ], R3 ;  /* 0x00000003000085a7 */ /* 0x000f2400080010ff */
[----:B----4-:R-:W-:Y:S05]  /*88e0*/  @!P0 BRA `(.L_x_144) ;  /* 0xfffffffc00f08947 */ /* 0x010fea000383ffff */
[----:B------:R-:W-:Y:S05]  /*88f0*/  BRA `(.L_x_145) ;  /* 0xffffffa400247947 */ /* 0x000fea000383ffff */
.L_x_36:
[----:B------:R-:W-:-:S07]  /*8900*/  MOV R0, UR4 ;  /* 0x0000000400007c02 */ /* 0x000fce0008000f00 */
.L_x_146:
[----:B-1----:R1:W4:Y:S02]  /*8910*/  SYNCS.PHASECHK.TRANS64.TRYWAIT P0, [R0+URZ], R3 ;  /* 0x00000003000075a7 */ /* 0x00232400080011ff */
[----:B----4-:R-:W-:Y:S05]  /*8920*/  @!P0 NANOSLEEP.SYNCS 0x989680 ;  /* 0x009896800000895d */ /* 0x010fea0003900000 */
[----:B------:R-:W4:Y:S02]  /*8930*/  @!P0 SYNCS.PHASECHK.TRANS64 P0, [R0+URZ], R3 ;  /* 0x00000003000085a7 */ /* 0x000f2400080010ff */
[----:B----4-:R-:W-:Y:S05]  /*8940*/  @!P0 BRA `(.L_x_146) ;  /* 0xfffffffc00f08947 */ /* 0x010fea000383ffff */
[----:B------:R-:W-:Y:S05]  /*8950*/  BRA `(.L_x_147) ;  /* 0xffffffa400347947 */ /* 0x000fea000383ffff */
.L_x_37:
[----:B------:R-:W-:-:S07]  /*8960*/  MOV R0, UR4 ;  /* 0x0000000400007c02 */ /* 0x000fce0008000f00 */
.L_x_148:
[----:B-1----:R1:W4:Y:S02]  /*8970*/  SYNCS.PHASECHK.TRANS64.TRYWAIT P0, [R0+URZ], R3 ;  /* 0x00000003000075a7 */ /* 0x00232400080011ff */
[----:B----4-:R-:W-:Y:S05]  /*8980*/  @!P0 NANOSLEEP.SYNCS 0x989680 ;  /* 0x009896800000895d */ /* 0x010fea0003900000 */
[----:B------:R-:W4:Y:S02]  /*8990*/  @!P0 SYNCS.PHASECHK.TRANS64 P0, [R0+URZ], R3 ;  /* 0x00000003000085a7 */ /* 0x000f2400080010ff */
[----:B----4-:R-:W-:Y:S05]  /*89a0*/  @!P0 BRA `(.L_x_148) ;  /* 0xfffffffc00f08947 */ /* 0x010fea000383ffff */
[----:B------:R-:W-:Y:S05]  /*89b0*/  BRA `(.L_x_149) ;  /* 0xffffffa400447947 */ /* 0x000fea000383ffff */
.L_x_38:
[----:B------:R-:W-:-:S07]  /*89c0*/  MOV R0, UR4 ;  /* 0x0000000400007c02 */ /* 0x000fce0008000f00 */
.L_x_150:
[----:B-1----:R1:W4:Y:S02]  /*89d0*/  SYNCS.PHASECHK.TRANS64.TRYWAIT P0, [R0+URZ], R3 ;  /* 0x00000003000075a7 */ /* 0x00232400080011ff */
[----:B----4-:R-:W-:Y:S05]  /*89e0*/  @!P0 NANOSLEEP.SYNCS 0x989680 ;  /* 0x009896800000895d */ /* 0x010fea0003900000 */
[----:B------:R-:W4:Y:S02]  /*89f0*/  @!P0 SYNCS.PHASECHK.TRANS64 P0, [R0+URZ], R3 ;  /* 0x00000003000085a7 */ /* 0x000f2400080010ff */
[----:B----4-:R-:W-:Y:S05]  /*8a00*/  @!P0 BRA `(.L_x_150) ;  /* 0xfffffffc00f08947 */ /* 0x010fea000383ffff */
[----:B------:R-:W-:Y:S05]  /*8a10*/  BRA `(.L_x_151) ;  /* 0xffffffa400547947 */ /* 0x000fea000383ffff */
.L_x_39:
[----:B------:R-:W-:-:S07]  /*8a20*/  MOV R0, UR4 ;  /* 0x0000000400007c02 */ /* 0x000fce0008000f00 */
.L_x_152:
[----:B-1----:R1:W4:Y:S02]  /*8a30*/  SYNCS.PHASECHK.TRANS64.TRYWAIT P0, [R0+URZ], R3 ;  /* 0x00000003000075a7 */ /* 0x00232400080011ff */
[----:B----4-:R-:W-:Y:S05]  /*8a40*/  @!P0 NANOSLEEP.SYNCS 0x989680 ;  /* 0x009896800000895d */ /* 0x010fea0003900000 */
[----:B------:R-:W4:Y:S02]  /*8a50*/  @!P0 SYNCS.PHASECHK.TRANS64 P0, [R0+URZ], R3 ;  /* 0x00000003000085a7 */ /* 0x000f2400080010ff */
[----:B----4-:R-:W-:Y:S05]  /*8a60*/  @!P0 BRA `(.L_x_152) ;  /* 0xfffffffc00f08947 */ /* 0x010fea000383ffff */
[----:B------:R-:W-:Y:S05]  /*8a70*/  BRA `(.L_x_153) ;  /* 0xffffffa400647947 */ /* 0x000fea000383ffff */
.L_x_40:
[----:B------:R-:W-:-:S07]  /*8a80*/  MOV R0, UR4 ;  /* 0x0000000400007c02 */ /* 0x000fce0008000f00 */
.L_x_154:
[----:B-1----:R1:W4:Y:S02]  /*8a90*/  SYNCS.PHASECHK.TRANS64.TRYWAIT P0, [R0+URZ], R3 ;  /* 0x00000003000075a7 */ /* 0x00232400080011ff */
[----:B----4-:R-:W-:Y:S05]  /*8aa0*/  @!P0 NANOSLEEP.SYNCS 0x989680 ;  /* 0x009896800000895d */ /* 0x010fea0003900000 */
[----:B------:R-:W4:Y:S02]  /*8ab0*/  @!P0 SYNCS.PHASECHK.TRANS64 P0, [R0+URZ], R3 ;  /* 0x00000003000085a7 */ /* 0x000f2400080010ff */
[----:B----4-:R-:W-:Y:S05]  /*8ac0*/  @!P0 BRA `(.L_x_154) ;  /* 0xfffffffc00f08947 */ /* 0x010fea000383ffff */
[----:B------:R-:W-:Y:S05]  /*8ad0*/  BRA `(.L_x_155) ;  /* 0xffffffa400747947 */ /* 0x000fea000383ffff */
.L_x_41:
[----:B------:R-:W-:-:S07]  /*8ae0*/  MOV R0, UR4 ;  /* 0x0000000400007c02 */ /* 0x000fce0008000f00 */
.L_x_156:
[----:B-1----:R1:W4:Y:S02]  /*8af0*/  SYNCS.PHASECHK.TRANS64.TRYWAIT P0, [R0+URZ], R3 ;  /* 0x00000003000075a7 */ /* 0x00232400080011ff */
[----:B----4-:R-:W-:Y:S05]  /*8b00*/  @!P0 NANOSLEEP.SYNCS 0x989680 ;  /* 0x009896800000895d */ /* 0x010fea0003900000 */
[----:B------:R-:W4:Y:S02]  /*8b10*/  @!P0 SYNCS.PHASECHK.TRANS64 P0, [R0+URZ], R3 ;  /* 0x00000003000085a7 */ /* 0x000f2400080010ff */
[----:B----4-:R-:W-:Y:S05]  /*8b20*/  @!P0 BRA `(.L_x_156) ;  /* 0xfffffffc00f08947 */ /* 0x010fea000383ffff */
[----:B------:R-:W-:Y:S05]  /*8b30*/  BRA `(.L_x_157) ;  /* 0xffffffa400847947 */ /* 0x000fea000383ffff */
.L_x_42:
[----:B------:R-:W-:-:S07]  /*8b40*/  MOV R0, UR4 ;  /* 0x0000000400007c02 */ /* 0x000fce0008000f00 */
.L_x_158:
[----:B-1----:R1:W4:Y:S02]  /*8b50*/  SYNCS.PHASECHK.TRANS64.TRYWAIT P0, [R0+URZ], R3 ;  /* 0x00000003000075a7 */ /* 0x00232400080011ff */
[----:B----4-:R-:W-:Y:S05]  /*8b60*/  @!P0 NANOSLEEP.SYNCS 0x989680 ;  /* 0x009896800000895d */ /* 0x010fea0003900000 */
[----:B------:R-:W4:Y:S02]  /*8b70*/  @!P0 SYNCS.PHASECHK.TRANS64 P0, [R0+URZ], R3 ;  /* 0x00000003000085a7 */ /* 0x000f2400080010ff */
[----:B----4-:R-:W-:Y:S05]  /*8b80*/  @!P0 BRA `(.L_x_158) ;  /* 0xfffffffc00f08947 */ /* 0x010fea000383ffff */
[----:B------:R-:W-:Y:S05]  /*8b90*/  BRA `(.L_x_159) ;  /* 0xffffffa400947947 */ /* 0x000fea000383ffff */
.L_x_43:
[----:B------:R-:W-:-:S07]  /*8ba0*/  MOV R0, UR4 ;  /* 0x0000000400007c02 */ /* 0x000fce0008000f00 */
.L_x_160:
[----:B-1----:R1:W4:Y:S02]  /*8bb0*/  SYNCS.PHASECHK.TRANS64.TRYWAIT P0, [R0+URZ], R3 ;  /* 0x00000003000075a7 */ /* 0x00232400080011ff */
[----:B----4-:R-:W-:Y:S05]  /*8bc0*/  @!P0 NANOSLEEP.SYNCS 0x989680 ;  /* 0x009896800000895d */ /* 0x010fea0003900000 */
[----:B------:R-:W4:Y:S02]  /*8bd0*/  @!P0 SYNCS.PHASECHK.TRANS64 P0, [R0+URZ], R3 ;  /* 0x00000003000085a7 */ /* 0x000f2400080010ff */
[----:B----4-:R-:W-:Y:S05]  /*8be0*/  @!P0 BRA `(.L_x_160) ;  /* 0xfffffffc00f08947 */ /* 0x010fea000383ffff */
[----:B------:R-:W-:Y:S05]  /*8bf0*/  BRA `(.L_x_161) ;  /* 0xffffffa400a47947 */ /* 0x000fea000383ffff */
.L_x_44:
[----:B------:R-:W-:-:S07]  /*8c00*/  MOV R0, UR4 ;  /* 0x0000000400007c02 */ /* 0x000fce0008000f00 */
.L_x_162:
[----:B-1----:R1:W4:Y:S02]  /*8c10*/  SYNCS.PHASECHK.TRANS64.TRYWAIT P0, [R0+URZ], R3 ;  /* 0x00000003000075a7 */ /* 0x00232400080011ff */
[----:B----4-:R-:W-:Y:S05]  /*8c20*/  @!P0 NANOSLEEP.SYNCS 0x989680 ;  /* 0x009896800000895d */ /* 0x010fea0003900000 */
[----:B------:R-:W4:Y:S02]  /*8c30*/  @!P0 SYNCS.PHASECHK.TRANS64 P0, [R0+URZ], R3 ;  /* 0x00000003000085a7 */ /* 0x000f2400080010ff */
[----:B----4-:R-:W-:Y:S05]  /*8c40*/  @!P0 BRA `(.L_x_162) ;  /* 0xfffffffc00f08947 */ /* 0x010fea000383ffff */
[----:B------:R-:W-:Y:S05]  /*8c50*/  BRA `(.L_x_163) ;  /* 0xffffffa400b47947 */ /* 0x000fea000383ffff */
.L_x_45:
[----:B------:R-:W-:-:S07]  /*8c60*/  MOV R0, UR4 ;  /* 0x0000000400007c02 */ /* 0x000fce0008000f00 */
.L_x_164:
[----:B-1----:R1:W4:Y:S02]  /*8c70*/  SYNCS.PHASECHK.TRANS64.TRYWAIT P0, [R0+URZ], R3 ;  /* 0x00000003000075a7 */ /* 0x00232400080011ff */
[----:B----4-:R-:W-:Y:S05]  /*8c80*/  @!P0 NANOSLEEP.SYNCS 0x989680 ;  /* 0x009896800000895d */ /* 0x010fea0003900000 */
[----:B------:R-:W4:Y:S02]  /*8c90*/  @!P0 SYNCS.PHASECHK.TRANS64 P0, [R0+URZ], R3 ;  /* 0x00000003000085a7 */ /* 0x000f2400080010ff */
[----:B----4-:R-:W-:Y:S05]  /*8ca0*/  @!P0 BRA `(.L_x_164) ;  /* 0xfffffffc00f08947 */ /* 0x010fea000383ffff */
[----:B------:R-:W-:Y:S05]  /*8cb0*/  BRA `(.L_x_165) ;  /* 0xffffffa400c47947 */ /* 0x000fea000383ffff */
.L_x_46:
[----:B------:R-:W-:-:S07]  /*8cc0*/  MOV R0, UR4 ;  /* 0x0000000400007c02 */ /* 0x000fce0008000f00 */
.L_x_166:
[----:B-1----:R1:W4:Y:S02]  /*8cd0*/  SYNCS.PHASECHK.TRANS64.TRYWAIT P0, [R0+URZ], R3 ;  /* 0x00000003000075a7 */ /* 0x00232400080011ff */
[----:B----4-:R-:W-:Y:S05]  /*8ce0*/  @!P0 NANOSLEEP.SYNCS 0x989680 ;  /* 0x009896800000895d */ /* 0x010fea0003900000 */
[----:B------:R-:W4:Y:S02]  /*8cf0*/  @!P0 SYNCS.PHASECHK.TRANS64 P0, [R0+URZ], R3 ;  /* 0x00000003000085a7 */ /* 0x000f2400080010ff */
[----:B----4-:R-:W-:Y:S05]  /*8d00*/  @!P0 BRA `(.L_x_166) ;  /* 0xfffffffc00f08947 */ /* 0x010fea000383ffff */
[----:B------:R-:W-:Y:S05]  /*8d10*/  BRA `(.L_x_167) ;  /* 0xffffffa400d47947 */ /* 0x000fea000383ffff */
.L_x_47:
[----:B------:R-:W-:-:S07]  /*8d20*/  MOV R0, UR4 ;  /* 0x0000000400007c02 */ /* 0x000fce0008000f00 */
.L_x_168:
[----:B-1----:R1:W4:Y:S02]  /*8d30*/  SYNCS.PHASECHK.TRANS64.TRYWAIT P0, [R0+URZ], R3 ;  /* 0x00000003000075a7 */ /* 0x00232400080011ff */
[----:B----4-:R-:W-:Y:S05]  /*8d40*/  @!P0 NANOSLEEP.SYNCS 0x989680 ;  /* 0x009896800000895d */ /* 0x010fea0003900000 */
[----:B------:R-:W4:Y:S02]  /*8d50*/  @!P0 SYNCS.PHASECHK.TRANS64 P0, [R0+URZ], R3 ;  /* 0x00000003000085a7 */ /* 0x000f2400080010ff */
[----:B----4-:R-:W-:Y:S05]  /*8d60*/  @!P0 BRA `(.L_x_168) ;  /* 0xfffffffc00f08947 */ /* 0x010fea000383ffff */
[----:B------:R-:W-:Y:S05]  /*8d70*/  BRA `(.L_x_169) ;  /* 0xffffffa400e47947 */ /* 0x000fea000383ffff */
.L_x_48:
[----:B------:R-:W-:-:S07]  /*8d80*/  MOV R0, UR4 ;  /* 0x0000000400007c02 */ /* 0x000fce0008000f00 */
.L_x_170:
[----:B-1----:R1:W4:Y:S02]  /*8d90*/  SYNCS.PHASECHK.TRANS64.TRYWAIT P0, [R0+URZ], R3 ;  /* 0x00000003000075a7 */ /* 0x00232400080011ff */
[----:B----4-:R-:W-:Y:S05]  /*8da0*/  @!P0 NANOSLEEP.SYNCS 0x989680 ;  /* 0x009896800000895d */ /* 0x010fea0003900000 */
[----:B------:R-:W4:Y:S02]  /*8db0*/  @!P0 SYNCS.PHASECHK.TRANS64 P0, [R0+URZ], R3 ;  /* 0x00000003000085a7 */ /* 0x000f2400080010ff */
[----:B----4-:R-:W-:Y:S05]  /*8dc0*/  @!P0 BRA `(.L_x_170) ;  /* 0xfffffffc00f08947 */ /* 0x010fea000383ffff */
[----:B------:R-:W-:Y:S05]  /*8dd0*/  BRA `(.L_x_171) ;  /* 0xffffffa400f47947 */ /* 0x000fea000383ffff */
.L_x_49:
[----:B------:R-:W-:-:S07]  /*8de0*/  MOV R0, UR4 ;  /* 0x0000000400007c02 */ /* 0x000fce0008000f00 */
.L_x_172:
[----:B-1----:R1:W4:Y:S02]  /*8df0*/  SYNCS.PHASECHK.TRANS64.TRYWAIT P0, [R0+URZ], R3 ;  /* 0x00000003000075a7 */ /* 0x00232400080011ff */
[----:B----4-:R-:W-:Y:S05]  /*8e00*/  @!P0 NANOSLEEP.SYNCS 0x989680 ;  /* 0x009896800000895d */ /* 0x010fea0003900000 */
[----:B------:R-:W4:Y:S02]  /*8e10*/  @!P0 SYNCS.PHASECHK.TRANS64 P0, [R0+URZ], R3 ;  /* 0x00000003000085a7 */ /* 0x000f2400080010ff */
[----:B----4-:R-:W-:Y:S05]  /*8e20*/  @!P0 BRA `(.L_x_172) ;  /* 0xfffffffc00f08947 */ /* 0x010fea000383ffff */
[----:B------:R-:W-:Y:S05]  /*8e30*/  BRA `(.L_x_173) ;  /* 0xffffffa800047947 */ /* 0x000fea000383ffff */
.L_x_50:
[----:B------:R-:W-:-:S07]  /*8e40*/  MOV R0, UR4 ;  /* 0x0000000400007c02 */ /* 0x000fce0008000f00 */
.L_x_174:
[----:B-1----:R1:W4:Y:S02]  /*8e50*/  SYNCS.PHASECHK.TRANS64.TRYWAIT P0, [R0+URZ], R3 ;  /* 0x00000003000075a7 */ /* 0x00232400080011ff */
[----:B----4-:R-:W-:Y:S05]  /*8e60*/  @!P0 NANOSLEEP.SYNCS 0x989680 ;  /* 0x009896800000895d */ /* 0x010fea0003900000 */
[----:B------:R-:W4:Y:S02]  /*8e70*/  @!P0 SYNCS.PHASECHK.TRANS64 P0, [R0+URZ], R3 ;  /* 0x00000003000085a7 */ /* 0x000f2400080010ff */
[----:B----4-:R-:W-:Y:S05]  /*8e80*/  @!P0 BRA `(.L_x_174) ;  /* 0xfffffffc00f08947 */ /* 0x010fea000383ffff */
[----:B------:R-:W-:Y:S05]  /*8e90*/  BRA `(.L_x_175) ;  /* 0xffffffa800147947 */ /* 0x000fea000383ffff */
.L_x_51:
[----:B------:R-:W-:-:S07]  /*8ea0*/  MOV R0, UR4 ;  /* 0x0000000400007c02 */ /* 0x000fce0008000f00 */
.L_x_176:
[----:B-1----:R1:W4:Y:S02]  /*8eb0*/  SYNCS.PHASECHK.TRANS64.TRYWAIT P0, [R0+URZ], R3 ;  /* 0x00000003000075a7 */ /* 0x00232400080011ff */
[----:B----4-:R-:W-:Y:S05]  /*8ec0*/  @!P0 NANOSLEEP.SYNCS 0x989680 ;  /* 0x009896800000895d */ /* 0x010fea0003900000 */
[----:B------:R-:W4:Y:S02]  /*8ed0*/  @!P0 SYNCS.PHASECHK.TRANS64 P0, [R0+URZ], R3 ;  /* 0x00000003000085a7 */ /* 0x000f2400080010ff */
[----:B----4-:R-:W-:Y:S05]  /*8ee0*/  @!P0 BRA `(.L_x_176) ;  /* 0xfffffffc00f08947 */ /* 0x010fea000383ffff */
[----:B------:R-:W-:Y:S05]  /*8ef0*/  BRA `(.L_x_177) ;  /* 0xffffffa800247947 */ /* 0x000fea000383ffff */
.L_x_52:
[----:B------:R-:W-:-:S07]  /*8f00*/  MOV R0, UR4 ;  /* 0x0000000400007c02 */ /* 0x000fce0008000f00 */
.L_x_178:
[----:B-1----:R1:W4:Y:S02]  /*8f10*/  SYNCS.PHASECHK.TRANS64.TRYWAIT P0, [R0+URZ], R3 ;  /* 0x00000003000075a7 */ /* 0x00232400080011ff */
[----:B----4-:R-:W-:Y:S05]  /*8f20*/  @!P0 NANOSLEEP.SYNCS 0x989680 ;  /* 0x009896800000895d */ /* 0x010fea0003900000 */
[----:B------:R-:W4:Y:S02]  /*8f30*/  @!P0 SYNCS.PHASECHK.TRANS64 P0, [R0+URZ], R3 ;  /* 0x00000003000085a7 */ /* 0x000f2400080010ff */
[----:B----4-:R-:W-:Y:S05]  /*8f40*/  @!P0 BRA `(.L_x_178) ;  /* 0xfffffffc00f08947 */ /* 0x010fea000383ffff */
[----:B------:R-:W-:Y:S05]  /*8f50*/  BRA `(.L_x_179) ;  /* 0xffffffa800347947 */ /* 0x000fea000383ffff */
.L_x_53:
[----:B------:R-:W-:-:S07]  /*8f60*/  MOV R0, UR4 ;  /* 0x0000000400007c02 */ /* 0x000fce0008000f00 */
.L_x_180:
[----:B-1----:R1:W4:Y:S02]  /*8f70*/  SYNCS.PHASECHK.TRANS64.TRYWAIT P0, [R0+URZ], R3 ;  /* 0x00000003000075a7 */ /* 0x00232400080011ff */
[----:B----4-:R-:W-:Y:S05]  /*8f80*/  @!P0 NANOSLEEP.SYNCS 0x989680 ;  /* 0x009896800000895d */ /* 0x010fea0003900000 */
[----:B------:R-:W4:Y:S02]  /*8f90*/  @!P0 SYNCS.PHASECHK.TRANS64 P0, [R0+URZ], R3 ;  /* 0x00000003000085a7 */ /* 0x000f2400080010ff */
[----:B----4-:R-:W-:Y:S05]  /*8fa0*/  @!P0 BRA `(.L_x_180) ;  /* 0xfffffffc00f08947 */ /* 0x010fea000383ffff */
[----:B------:R-:W-:Y:S05]  /*8fb0*/  BRA `(.L_x_181) ;  /* 0xffffffa800447947 */ /* 0x000fea000383ffff */
.L_x_54:
[----:B------:R-:W-:-:S07]  /*8fc0*/  MOV R0, UR4 ;  /* 0x0000000400007c02 */ /* 0x000fce0008000f00 */
.L_x_182:
[----:B-1----:R1:W4:Y:S02]  /*8fd0*/  SYNCS.PHASECHK.TRANS64.TRYWAIT P0, [R0+URZ], R3 ;  /* 0x00000003000075a7 */ /* 0x00232400080011ff */
[----:B----4-:R-:W-:Y:S05]  /*8fe0*/  @!P0 NANOSLEEP.SYNCS 0x989680 ;  /* 0x009896800000895d */ /* 0x010fea0003900000 */
[----:B------:R-:W4:Y:S02]  /*8ff0*/  @!P0 SYNCS.PHASECHK.TRANS64 P0, [R0+URZ], R3 ;  /* 0x00000003000085a7 */ /* 0x000f2400080010ff */
[----:B----4-:R-:W-:Y:S05]  /*9000*/  @!P0 BRA `(.L_x_182) ;  /* 0xfffffffc00f08947 */ /* 0x010fea000383ffff */
[----:B------:R-:W-:Y:S05]  /*9010*/  BRA `(.L_x_183) ;  /* 0xffffffa800547947 */ /* 0x000fea000383ffff */
.L_x_55:
[----:B------:R-:W-:-:S07]  /*9020*/  MOV R0, UR4 ;  /* 0x0000000400007c02 */ /* 0x000fce0008000f00 */
.L_x_184:
[----:B-1----:R1:W4:Y:S02]  /*9030*/  SYNCS.PHASECHK.TRANS64.TRYWAIT P0, [R0+URZ], R3 ;  /* 0x00000003000075a7 */ /* 0x00232400080011ff */
[----:B----4-:R-:W-:Y:S05]  /*9040*/  @!P0 NANOSLEEP.SYNCS 0x989680 ;  /* 0x009896800000895d */ /* 0x010fea0003900000 */
[----:B------:R-:W4:Y:S02]  /*9050*/  @!P0 SYNCS.PHASECHK.TRANS64 P0, [R0+URZ], R3 ;  /* 0x00000003000085a7 */ /* 0x000f2400080010ff */
[----:B----4-:R-:W-:Y:S05]  /*9060*/  @!P0 BRA `(.L_x_184) ;  /* 0xfffffffc00f08947 */ /* 0x010fea000383ffff */
[----:B------:R-:W-:Y:S05]  /*9070*/  BRA `(.L_x_185) ;  /* 0xffffffa800647947 */ /* 0x000fea000383ffff */
.L_x_56:
[----:B------:R-:W-:-:S07]  /*9080*/  MOV R0, UR4 ;  /* 0x0000000400007c02 */ /* 0x000fce0008000f00 */
.L_x_186:
[----:B-1----:R1:W4:Y:S02]  /*9090*/  SYNCS.PHASECHK.TRANS64.TRYWAIT P0, [R0+URZ], R3 ;  /* 0x00000003000075a7 */ /* 0x00232400080011ff */
[----:B----4-:R-:W-:Y:S05]  /*90a0*/  @!P0 NANOSLEEP.SYNCS 0x989680 ;  /* 0x009896800000895d */ /* 0x010fea0003900000 */
[----:B------:R-:W4:Y:S02]  /*90b0*/  @!P0 SYNCS.PHASECHK.TRANS64 P0, [R0+URZ], R3 ;  /* 0x00000003000085a7 */ /* 0x000f2400080010ff */
[----:B----4-:R-:W-:Y:S05]  /*90c0*/  @!P0 BRA `(.L_x_186) ;  /* 0xfffffffc00f08947 */ /* 0x010fea000383ffff */
[----:B------:R-:W-:Y:S05]  /*90d0*/  BRA `(.L_x_187) ;  /* 0xffffffa800747947 */ /* 0x000fea000383ffff */
.L_x_57:
[----:B------:R-:W-:-:S07]  /*90e0*/  MOV R0, UR4 ;  /* 0x0000000400007c02 */ /* 0x000fce0008000f00 */
.L_x_188:
[----:B-1----:R1:W4:Y:S02]  /*90f0*/  SYNCS.PHASECHK.TRANS64.TRYWAIT P0, [R0+URZ], R3 ;  /* 0x00000003000075a7 */ /* 0x00232400080011ff */
[----:B----4-:R-:W-:Y:S05]  /*9100*/  @!P0 NANOSLEEP.SYNCS 0x989680 ;  /* 0x009896800000895d */ /* 0x010fea0003900000 */
[----:B------:R-:W4:Y:S02]  /*9110*/  @!P0 SYNCS.PHASECHK.TRANS64 P0, [R0+URZ], R3 ;  /* 0x00000003000085a7 */ /* 0x000f2400080010ff */
[----:B----4-:R-:W-:Y:S05]  /*9120*/  @!P0 BRA `(.L_x_188) ;  /* 0xfffffffc00f08947 */ /* 0x010fea000383ffff */
[----:B------:R-:W-:Y:S05]  /*9130*/  BRA `(.L_x_189) ;  /* 0xffffffa800847947 */ /* 0x000fea000383ffff */
.L_x_58:
[----:B------:R-:W-:-:S07]  /*9140*/  MOV R0, UR4 ;  /* 0x0000000400007c02 */ /* 0x000fce0008000f00 */
.L_x_190:
[----:B-1----:R1:W4:Y:S02]  /*9150*/  SYNCS.PHASECHK.TRANS64.TRYWAIT P0, [R0+URZ], R3 ;  /* 0x00000003000075a7 */ /* 0x00232400080011ff */
[----:B----4-:R-:W-:Y:S05]  /*9160*/  @!P0 NANOSLEEP.SYNCS 0x989680 ;  /* 0x009896800000895d */ /* 0x010fea0003900000 */
[----:B------:R-:W4:Y:S02]  /*9170*/  @!P0 SYNCS.PHASECHK.TRANS64 P0, [R0+URZ], R3 ;  /* 0x00000003000085a7 */ /* 0x000f2400080010ff */
[----:B----4-:R-:W-:Y:S05]  /*9180*/  @!P0 BRA `(.L_x_190) ;  /* 0xfffffffc00f08947 */ /* 0x010fea000383ffff */
[----:B------:R-:W-:Y:S05]  /*9190*/  BRA `(.L_x_191) ;  /* 0xffffffa800947947 */ /* 0x000fea000383ffff */
.L_x_59:
[----:B------:R-:W-:-:S07]  /*91a0*/  MOV R0, UR4 ;  /* 0x0000000400007c02 */ /* 0x000fce0008000f00 */
.L_x_192:
[----:B-1----:R1:W4:Y:S02]  /*91b0*/  SYNCS.PHASECHK.TRANS64.TRYWAIT P0, [R0+URZ], R3 ;  /* 0x00000003000075a7 */ /* 0x00232400080011ff */
[----:B----4-:R-:W-:Y:S05]  /*91c0*/  @!P0 NANOSLEEP.SYNCS 0x989680 ;  /* 0x009896800000895d */ /* 0x010fea0003900000 */
[----:B------:R-:W4:Y:S02]  /*91d0*/  @!P0 SYNCS.PHASECHK.TRANS64 P0, [R0+URZ], R3 ;  /* 0x00000003000085a7 */ /* 0x000f2400080010ff */
[----:B----4-:R-:W-:Y:S05]  /*91e0*/  @!P0 BRA `(.L_x_192) ;  /* 0xfffffffc00f08947 */ /* 0x010fea000383ffff */
[----:B------:R-:W-:Y:S05]  /*91f0*/  BRA `(.L_x_193) ;  /* 0xffffffa800a47947 */ /* 0x000fea000383ffff */
.L_x_60:
[----:B------:R-:W-:-:S07]  /*9200*/  MOV R0, UR4 ;  /* 0x0000000400007c02 */ /* 0x000fce0008000f00 */
.L_x_194:
[----:B-1----:R1:W4:Y:S02]  /*9210*/  SYNCS.PHASECHK.TRANS64.TRYWAIT P0, [R0+URZ], R3 ;  /* 0x00000003000075a7 */ /* 0x00232400080011ff */
[----:B----4-:R-:W-:Y:S05]  /*9220*/  @!P0 NANOSLEEP.SYNCS 0x989680 ;  /* 0x009896800000895d */ /* 0x010fea0003900000 */
[----:B------:R-:W4:Y:S02]  /*9230*/  @!P0 SYNCS.PHASECHK.TRANS64 P0, [R0+URZ], R3 ;  /* 0x00000003000085a7 */ /* 0x000f2400080010ff */
[----:B----4-:R-:W-:Y:S05]  /*9240*/  @!P0 BRA `(.L_x_194) ;  /* 0xfffffffc00f08947 */ /* 0x010fea000383ffff */
[----:B------:R-:W-:Y:S05]  /*9250*/  BRA `(.L_x_195) ;  /* 0xffffffa800b47947 */ /* 0x000fea000383ffff */
.L_x_61:
[----:B------:R-:W-:-:S07]  /*9260*/  MOV R0, UR4 ;  /* 0x0000000400007c02 */ /* 0x000fce0008000f00 */
.L_x_196:
[----:B-1----:R1:W4:Y:S02]  /*9270*/  SYNCS.PHASECHK.TRANS64.TRYWAIT P0, [R0+URZ], R3 ;  /* 0x00000003000075a7 */ /* 0x00232400080011ff */
[----:B----4-:R-:W-:Y:S05]  /*9280*/  @!P0 NANOSLEEP.SYNCS 0x989680 ;  /* 0x009896800000895d */ /* 0x010fea0003900000 */
[----:B------:R-:W4:Y:S02]  /*9290*/  @!P0 SYNCS.PHASECHK.TRANS64 P0, [R0+URZ], R3 ;  /* 0x00000003000085a7 */ /* 0x000f2400080010ff */
[----:B----4-:R-:W-:Y:S05]  /*92a0*/  @!P0 BRA `(.L_x_196) ;  /* 0xfffffffc00f08947 */ /* 0x010fea000383ffff */
[----:B------:R-:W-:Y:S05]  /*92b0*/  BRA `(.L_x_197) ;  /* 0xffffffa800c47947 */ /* 0x000fea000383ffff */
.L_x_62:
[----:B------:R-:W-:-:S07]  /*92c0*/  MOV R0, UR4 ;  /* 0x0000000400007c02 */ /* 0x000fce0008000f00 */
.L_x_198:
[----:B-1----:R1:W4:Y:S02]  /*92d0*/  SYNCS.PHASECHK.TRANS64.TRYWAIT P0, [R0+URZ], R3 ;  /* 0x00000003000075a7 */ /* 0x00232400080011ff */
[----:B----4-:R-:W-:Y:S05]  /*92e0*/  @!P0 NANOSLEEP.SYNCS 0x989680 ;  /* 0x009896800000895d */ /* 0x010fea0003900000 */
[----:B------:R-:W4:Y:S02]  /*92f0*/  @!P0 SYNCS.PHASECHK.TRANS64 P0, [R0+URZ], R3 ;  /* 0x00000003000085a7 */ /* 0x000f2400080010ff */
[----:B----4-:R-:W-:Y:S05]  /*9300*/  @!P0 BRA `(.L_x_198) ;  /* 0xfffffffc00f08947 */ /* 0x010fea000383ffff */
[----:B------:R-:W-:Y:S05]  /*9310*/  BRA `(.L_x_199) ;  /* 0xffffffa800d47947 */ /* 0x000fea000383ffff */
.L_x_63:
[----:B------:R-:W-:-:S07]  /*9320*/  MOV R0, UR4 ;  /* 0x0000000400007c02 */ /* 0x000fce0008000f00 */
.L_x_200:
[----:B-1----:R1:W4:Y:S02]  /*9330*/  SYNCS.PHASECHK.TRANS64.TRYWAIT P0, [R0+URZ], R3 ;  /* 0x00000003000075a7 */ /* 0x00232400080011ff */
[----:B----4-:R-:W-:Y:S05]  /*9340*/  @!P0 NANOSLEEP.SYNCS 0x989680 ;  /* 0x009896800000895d */ /* 0x010fea0003900000 */
[----:B------:R-:W4:Y:S02]  /*9350*/  @!P0 SYNCS.PHASECHK.TRANS64 P0, [R0+URZ], R3 ;  /* 0x00000003000085a7 */ /* 0x000f2400080010ff */
[----:B----4-:R-:W-:Y:S05]  /*9360*/  @!P0 BRA `(.L_x_200) ;  /* 0xfffffffc00f08947 */ /* 0x010fea000383ffff */
[----:B------:R-:W-:Y:S05]  /*9370*/  BRA `(.L_x_201) ;  /* 0xffffffa800e47947 */ /* 0x000fea000383ffff */
.L_x_64:
[----:B------:R-:W-:-:S07]  /*9380*/  MOV R0, UR4 ;  /* 0x0000000400007c02 */ /* 0x000fce0008000f00 */
.L_x_202:
[----:B-1----:R1:W4:Y:S02]  /*9390*/  SYNCS.PHASECHK.TRANS64.TRYWAIT P0, [R0+URZ], R3 ;  /* 0x00000003000075a7 */ /* 0x00232400080011ff */
[----:B----4-:R-:W-:Y:S05]  /*93a0*/  @!P0 NANOSLEEP.SYNCS 0x989680 ;  /* 0x009896800000895d */ /* 0x010fea0003900000 */
[----:B------:R-:W4:Y:S02]  /*93b0*/  @!P0 SYNCS.PHASECHK.TRANS64 P0, [R0+URZ], R3 ;  /* 0x00000003000085a7 */ /* 0x000f2400080010ff */
[----:B----4-:R-:W-:Y:S05]  /*93c0*/  @!P0 BRA `(.L_x_202) ;  /* 0xfffffffc00f08947 */ /* 0x010fea000383ffff */
[----:B------:R-:W-:Y:S05]  /*93d0*/  BRA `(.L_x_203) ;  /* 0xffffffa800f47947 */ /* 0x000fea000383ffff */
.L_x_65:
[----:B------:R-:W-:-:S07]  /*93e0*/  MOV R0, UR4 ;  /* 0x0000000400007c02 */ /* 0x000fce0008000f00 */
.L_x_204:
[----:B-1----:R1:W4:Y:S02]  /*93f0*/  SYNCS.PHASECHK.TRANS64.TRYWAIT P0, [R0+URZ], R3 ;  /* 0x00000003000075a7 */ /* 0x00232400080011ff */
[----:B----4-:R-:W-:Y:S05]  /*9400*/  @!P0 NANOSLEEP.SYNCS 0x989680 ;  /* 0x009896800000895d */ /* 0x010fea0003900000 */
[----:B------:R-:W4:Y:S02]  /*9410*/  @!P0 SYNCS.PHASECHK.TRANS64 P0, [R0+URZ], R3 ;  /* 0x00000003000085a7 */ /* 0x000f2400080010ff */
[----:B----4-:R-:W-:Y:S05]  /*9420*/  @!P0 BRA `(.L_x_204) ;  /* 0xfffffffc00f08947 */ /* 0x010fea000383ffff */
[----:B------:R-:W-:Y:S05]  /*9430*/  BRA `(.L_x_205) ;  /* 0xffffffac00047947 */ /* 0x000fea000383ffff */
.L_x_66:
[----:B------:R-:W-:-:S07]  /*9440*/  MOV R0, UR4 ;  /* 0x0000000400007c02 */ /* 0x000fce0008000f00 */
.L_x_206:
[----:B-1----:R1:W4:Y:S02]  /*9450*/  SYNCS.PHASECHK.TRANS64.TRYWAIT P0, [R0+URZ], R3 ;  /* 0x00000003000075a7 */ /* 0x00232400080011ff */
[----:B----4-:R-:W-:Y:S05]  /*9460*/  @!P0 NANOSLEEP.SYNCS 0x989680 ;  /* 0x009896800000895d */ /* 0x010fea0003900000 */
[----:B------:R-:W4:Y:S02]  /*9470*/  @!P0 SYNCS.PHASECHK.TRANS64 P0, [R0+URZ], R3 ;  /* 0x00000003000085a7 */ /* 0x000f2400080010ff */
[----:B----4-:R-:W-:Y:S05]  /*9480*/  @!P0 BRA `(.L_x_206) ;  /* 0xfffffffc00f08947 */ /* 0x010fea000383ffff */
[----:B------:R-:W-:Y:S05]  /*9490*/  BRA `(.L_x_207) ;  /* 0xffffffac00147947 */ /* 0x000fea000383ffff */
.L_x_67:
[----:B------:R-:W-:-:S07]  /*94a0*/  MOV R0, UR4 ;  /* 0x0000000400007c02 */ /* 0x000fce0008000f00 */
.L_x_208:
[----:B-1----:R1:W4:Y:S02]  /*94b0*/  SYNCS.PHASECHK.TRANS64.TRYWAIT P0, [R0+URZ], R3 ;  /* 0x00000003000075a7 */ /* 0x00232400080011ff */
[----:B----4-:R-:W-:Y:S05]  /*94c0*/  @!P0 NANOSLEEP.SYNCS 0x989680 ;  /* 0x009896800000895d */ /* 0x010fea0003900000 */
[----:B------:R-:W4:Y:S02]  /*94d0*/  @!P0 SYNCS.PHASECHK.TRANS64 P0, [R0+URZ], R3 ;  /* 0x00000003000085a7 */ /* 0x000f2400080010ff */
[----:B----4-:R-:W-:Y:S05]  /*94e0*/  @!P0 BRA `(.L_x_208) ;  /* 0xfffffffc00f08947 */ /* 0x010fea000383ffff */
[----:B------:R-:W-:Y:S05]  /*94f0*/  BRA `(.L_x_209) ;  /* 0xffffffac00247947 */ /* 0x000fea000383ffff */
.L_x_68:
[----:B------:R-:W-:-:S07]  /*9500*/  MOV R0, UR4 ;  /* 0x0000000400007c02 */ /* 0x000fce0008000f00 */
.L_x_210:
[----:B-1----:R1:W4:Y:S02]  /*9510*/  SYNCS.PHASECHK.TRANS64.TRYWAIT P0, [R0+URZ], R3 ;  /* 0x00000003000075a7 */ /* 0x00232400080011ff */
[----:B----4-:R-:W-:Y:S05]  /*9520*/  @!P0 NANOSLEEP.SYNCS 0x989680 ;  /* 0x009896800000895d */ /* 0x010fea0003900000 */
[----:B------:R-:W4:Y:S02]  /*9530*/  @!P0 SYNCS.PHASECHK.TRANS64 P0, [R0+URZ], R3 ;  /* 0x00000003000085a7 */ /* 0x000f2400080010ff */
[----:B----4-:R-:W-:Y:S05]  /*9540*/  @!P0 BRA `(.L_x_210) ;  /* 0xfffffffc00f08947 */ /* 0x010fea000383ffff */
[----:B------:R-:W-:Y:S05]  /*9550*/  BRA `(.L_x_211) ;  /* 0xffffffac00347947 */ /* 0x000fea000383ffff */
.L_x_69:
[----:B------:R-:W-:-:S07]  /*9560*/  MOV R0, UR4 ;  /* 0x0000000400007c02 */ /* 0x000fce0008000f00 */
.L_x_212:
[----:B-1----:R1:W4:Y:S02]  /*9570*/  SYNCS.PHASECHK.TRANS64.TRYWAIT P0, [R0+URZ], R3 ;  /* 0x00000003000075a7 */ /* 0x00232400080011ff */
[----:B----4-:R-:W-:Y:S05]  /*9580*/  @!P0 NANOSLEEP.SYNCS 0x989680 ;  /* 0x009896800000895d */ /* 0x010fea0003900000 */
[----:B------:R-:W4:Y:S02]  /*9590*/  @!P0 SYNCS.PHASECHK.TRANS64 P0, [R0+URZ], R3 ;  /* 0x00000003000085a7 */ /* 0x000f2400080010ff */
[----:B----4-:R-:W-:Y:S05]  /*95a0*/  @!P0 BRA `(.L_x_212) ;  /* 0xfffffffc00f08947 */ /* 0x010fea000383ffff */
[----:B------:R-:W-:Y:S05]  /*95b0*/  BRA `(.L_x_213) ;  /* 0xffffffac00447947 */ /* 0x000fea000383ffff */
.L_x_70:
[----:B------:R-:W-:-:S07]  /*95c0*/  MOV R0, UR4 ;  /* 0x0000000400007c02 */ /* 0x000fce0008000f00 */
.L_x_214:
[----:B-1----:R1:W4:Y:S02]  /*95d0*/  SYNCS.PHASECHK.TRANS64.TRYWAIT P0, [R0+URZ], R3 ;  /* 0x00000003000075a7 */ /* 0x00232400080011ff */
[----:B----4-:R-:W-:Y:S05]  /*95e0*/  @!P0 NANOSLEEP.SYNCS 0x989680 ;  /* 0x009896800000895d */ /* 0x010fea0003900000 */
[----:B------:R-:W4:Y:S02]  /*95f0*/  @!P0 SYNCS.PHASECHK.TRANS64 P0, [R0+URZ], R3 ;  /* 0x00000003000085a7 */ /* 0x000f2400080010ff */
[----:B----4-:R-:W-:Y:S05]  /*9600*/  @!P0 BRA `(.L_x_214) ;  /* 0xfffffffc00f08947 */ /* 0x010fea000383ffff */
[----:B------:R-:W-:Y:S05]  /*9610*/  BRA `(.L_x_215) ;  /* 0xffffffac00547947 */ /* 0x000fea000383ffff */
.L_x_71:
[----:B------:R-:W-:-:S07]  /*9620*/  MOV R0, UR4 ;  /* 0x0000000400007c02 */ /* 0x000fce0008000f00 */
.L_x_216:
[----:B-1----:R1:W4:Y:S02]  /*9630*/  SYNCS.PHASECHK.TRANS64.TRYWAIT P0, [R0+URZ], R3 ;  /* 0x00000003000075a7 */ /* 0x00232400080011ff */
[----:B----4-:R-:W-:Y:S05]  /*9640*/  @!P0 NANOSLEEP.SYNCS 0x989680 ;  /* 0x009896800000895d */ /* 0x010fea0003900000 */
[----:B------:R-:W4:Y:S02]  /*9650*/  @!P0 SYNCS.PHASECHK.TRANS64 P0, [R0+URZ], R3 ;  /* 0x00000003000085a7 */ /* 0x000f2400080010ff */
[----:B----4-:R-:W-:Y:S05]  /*9660*/  @!P0 BRA `(.L_x_216) ;  /* 0xfffffffc00f08947 */ /* 0x010fea000383ffff */
[----:B------:R-:W-:Y:S05]  /*9670*/  BRA `(.L_x_217) ;  /* 0xffffffac00647947 */ /* 0x000fea000383ffff */
.L_x_72:
[----:B------:R-:W-:-:S07]  /*9680*/  MOV R0, UR4 ;  /* 0x0000000400007c02 */ /* 0x000fce0008000f00 */
.L_x_218:
[----:B-1----:R1:W4:Y:S02]  /*9690*/  SYNCS.PHASECHK.TRANS64.TRYWAIT P0, [R0+URZ], R3 ;  /* 0x00000003000075a7 */ /* 0x00232400080011ff */
[----:B----4-:R-:W-:Y:S05]  /*96a0*/  @!P0 NANOSLEEP.SYNCS 0x989680 ;  /* 0x009896800000895d */ /* 0x010fea0003900000 */
[----:B------:R-:W4:Y:S02]  /*96b0*/  @!P0 SYNCS.PHASECHK.TRANS64 P0, [R0+URZ], R3 ;  /* 0x00000003000085a7 */ /* 0x000f2400080010ff */
[----:B----4-:R-:W-:Y:S05]  /*96c0*/  @!P0 BRA `(.L_x_218) ;  /* 0xfffffffc00f08947 */ /* 0x010fea000383ffff */
[----:B------:R-:W-:Y:S05]  /*96d0*/  BRA `(.L_x_219) ;  /* 0xffffffac00747947 */ /* 0x000fea000383ffff */
.L_x_73:
[----:B------:R-:W-:-:S07]  /*96e0*/  MOV R0, UR4 ;  /* 0x0000000400007c02 */ /* 0x000fce0008000f00 */
.L_x_220:
[----:B-1----:R1:W4:Y:S02]  /*96f0*/  SYNCS.PHASECHK.TRANS64.TRYWAIT P0, [R0+URZ], R3 ;  /* 0x00000003000075a7 */ /* 0x00232400080011ff */
[----:B----4-:R-:W-:Y:S05]  /*9700*/  @!P0 NANOSLEEP.SYNCS 0x989680 ;  /* 0x009896800000895d */ /* 0x010fea0003900000 */
[----:B------:R-:W4:Y:S02]  /*9710*/  @!P0 SYNCS.PHASECHK.TRANS64 P0, [R0+URZ], R3 ;  /* 0x00000003000085a7 */ /* 0x000f2400080010ff */
[----:B----4-:R-:W-:Y:S05]  /*9720*/  @!P0 BRA `(.L_x_220) ;  /* 0xfffffffc00f08947 */ /* 0x010fea000383ffff */
[----:B------:R-:W-:Y:S05]  /*9730*/  BRA `(.L_x_221) ;  /* 0xffffffac00847947 */ /* 0x000fea000383ffff */
.L_x_74:
[----:B------:R-:W-:-:S07]  /*9740*/  MOV R0, UR4 ;  /* 0x0000000400007c02 */ /* 0x000fce0008000f00 */
.L_x_222:
[----:B-1----:R1:W4:Y:S02]  /*9750*/  SYNCS.PHASECHK.TRANS64.TRYWAIT P0, [R0+URZ], R3 ;  /* 0x00000003000075a7 */ /* 0x00232400080011ff */
[----:B----4-:R-:W-:Y:S05]  /*9760*/  @!P0 NANOSLEEP.SYNCS 0x989680 ;  /* 0x009896800000895d */ /* 0x010fea0003900000 */
[----:B------:R-:W4:Y:S02]  /*9770*/  @!P0 SYNCS.PHASECHK.TRANS64 P0, [R0+URZ], R3 ;  /* 0x00000003000085a7 */ /* 0x000f2400080010ff */
[----:B----4-:R-:W-:Y:S05]  /*9780*/  @!P0 BRA `(.L_x_222) ;  /* 0xfffffffc00f08947 */ /* 0x010fea000383ffff */
[----:B------:R-:W-:Y:S05]  /*9790*/  BRA `(.L_x_223) ;  /* 0xffffffac00947947 */ /* 0x000fea000383ffff */
.L_x_75:
[----:B------:R-:W-:-:S07]  /*97a0*/  MOV R0, UR4 ;  /* 0x0000000400007c02 */ /* 0x000fce0008000f00 */
.L_x_224:
[----:B-1----:R1:W4:Y:S02]  /*97b0*/  SYNCS.PHASECHK.TRANS64.TRYWAIT P0, [R0+URZ], R3 ;  /* 0x00000003000075a7 */ /* 0x00232400080011ff */
[----:B----4-:R-:W-:Y:S05]  /*97c0*/  @!P0 NANOSLEEP.SYNCS 0x989680 ;  /* 0x009896800000895d */ /* 0x010fea0003900000 */
[----:B------:R-:W4:Y:S02]  /*97d0*/  @!P0 SYNCS.PHASECHK.TRANS64 P0, [R0+URZ], R3 ;  /* 0x00000003000085a7 */ /* 0x000f2400080010ff */
[----:B----4-:R-:W-:Y:S05]  /*97e0*/  @!P0 BRA `(.L_x_224) ;  /* 0xfffffffc00f08947 */ /* 0x010fea000383ffff */
[----:B------:R-:W-:Y:S05]  /*97f0*/  BRA `(.L_x_225) ;  /* 0xffffffac00a47947 */ /* 0x000fea000383ffff */
.L_x_76:
[----:B------:R-:W-:-:S07]  /*9800*/  MOV R0, UR4 ;  /* 0x0000000400007c02 */ /* 0x000fce0008000f00 */
.L_x_226:
[----:B-1----:R1:W4:Y:S02]  /*9810*/  SYNCS.PHASECHK.TRANS64.TRYWAIT P0, [R0+URZ], R3 ;  /* 0x00000003000075a7 */ /* 0x00232400080011ff */
[----:B----4-:R-:W-:Y:S05]  /*9820*/  @!P0 NANOSLEEP.SYNCS 0x989680 ;  /* 0x009896800000895d */ /* 0x010fea0003900000 */
[----:B------:R-:W4:Y:S02]  /*9830*/  @!P0 SYNCS.PHASECHK.TRANS64 P0, [R0+URZ], R3 ;  /* 0x00000003000085a7 */ /* 0x000f2400080010ff */
[----:B----4-:R-:W-:Y:S05]  /*9840*/  @!P0 BRA `(.L_x_226) ;  /* 0xfffffffc00f08947 */ /* 0x010fea000383ffff */
[----:B------:R-:W-:Y:S05]  /*9850*/  BRA `(.L_x_227) ;  /* 0xffffffac00b47947 */ /* 0x000fea000383ffff */
.L_x_77:
[----:B------:R-:W-:-:S07]  /*9860*/  MOV R0, UR4 ;  /* 0x0000000400007c02 */ /* 0x000fce0008000f00 */
.L_x_228:
[----:B-1----:R1:W4:Y:S02]  /*9870*/  SYNCS.PHASECHK.TRANS64.TRYWAIT P0, [R0+URZ], R3 ;  /* 0x00000003000075a7 */ /* 0x00232400080011ff */
[----:B----4-:R-:W-:Y:S05]  /*9880*/  @!P0 NANOSLEEP.SYNCS 0x989680 ;  /* 0x009896800000895d */ /* 0x010fea0003900000 */
[----:B------:R-:W4:Y:S02]  /*9890*/  @!P0 SYNCS.PHASECHK.TRANS64 P0, [R0+URZ], R3 ;  /* 0x00000003000085a7 */ /* 0x000f2400080010ff */
[----:B----4-:R-:W-:Y:S05]  /*98a0*/  @!P0 BRA `(.L_x_228) ;  /* 0xfffffffc00f08947 */ /* 0x010fea000383ffff */
[----:B------:R-:W-:Y:S05]  /*98b0*/  BRA `(.L_x_229) ;  /* 0xffffffac00c47947 */ /* 0x000fea000383ffff */
.L_x_78:
[----:B------:R-:W-:-:S07]  /*98c0*/  MOV R0, UR4 ;  /* 0x0000000400007c02 */ /* 0x000fce0008000f00 */
.L_x_230:
[----:B-1----:R1:W4:Y:S02]  /*98d0*/  SYNCS.PHASECHK.TRANS64.TRYWAIT P0, [R0+URZ], R3 ;  /* 0x00000003000075a7 */ /* 0x00232400080011ff */
[----:B----4-:R-:W-:Y:S05]  /*98e0*/  @!P0 NANOSLEEP.SYNCS 0x989680 ;  /* 0x009896800000895d */ /* 0x010fea0003900000 */
[----:B------:R-:W4:Y:S02]  /*98f0*/  @!P0 SYNCS.PHASECHK.TRANS64 P0, [R0+URZ], R3 ;  /* 0x00000003000085a7 */ /* 0x000f2400080010ff */
[----:B----4-:R-:W-:Y:S05]  /*9900*/  @!P0 BRA `(.L_x_230) ;  /* 0xfffffffc00f08947 */ /* 0x010fea000383ffff */
[----:B------:R-:W-:Y:S05]  /*9910*/  BRA `(.L_x_231) ;  /* 0xffffffac00d47947 */ /* 0x000fea000383ffff */
.L_x_79:
[----:B------:R-:W-:-:S07]  /*9920*/  MOV R0, UR4 ;  /* 0x0000000400007c02 */ /* 0x000fce0008000f00 */
.L_x_232:
[----:B-1----:R1:W4:Y:S02]  /*9930*/  SYNCS.PHASECHK.TRANS64.TRYWAIT P0, [R0+URZ], R3 ;  /* 0x00000003000075a7 */ /* 0x00232400080011ff */
[----:B----4-:R-:W-:Y:S05]  /*9940*/  @!P0 NANOSLEEP.SYNCS 0x989680 ;  /* 0x009896800000895d */ /* 0x010fea0003900000 */
[----:B------:R-:W4:Y:S02]  /*9950*/  @!P0 SYNCS.PHASECHK.TRANS64 P0, [R0+URZ], R3 ;  /* 0x00000003000085a7 */ /* 0x000f2400080010ff */
[----:B----4-:R-:W-:Y:S05]  /*9960*/  @!P0 BRA `(.L_x_232) ;  /* 0xfffffffc00f08947 */ /* 0x010fea000383ffff */
[----:B------:R-:W-:Y:S05]  /*9970*/  BRA `(.L_x_233) ;  /* 0xffffffac00e47947 */ /* 0x000fea000383ffff */
.L_x_80:
[----:B------:R-:W-:-:S07]  /*9980*/  MOV R0, UR4 ;  /* 0x0000000400007c02 */ /* 0x000fce0008000f00 */
.L_x_234:
[----:B-1----:R1:W4:Y:S02]  /*9990*/  SYNCS.PHASECHK.TRANS64.TRYWAIT P0, [R0+URZ], R3 ;  /* 0x00000003000075a7 */ /* 0x00232400080011ff */
[----:B----4-:R-:W-:Y:S05]  /*99a0*/  @!P0 NANOSLEEP.SYNCS 0x989680 ;  /* 0x009896800000895d */ /* 0x010fea0003900000 */
[----:B------:R-:W4:Y:S02]  /*99b0*/  @!P0 SYNCS.PHASECHK.TRANS64 P0, [R0+URZ], R3 ;  /* 0x00000003000085a7 */ /* 0x000f2400080010ff */
[----:B----4-:R-:W-:Y:S05]  /*99c0*/  @!P0 BRA `(.L_x_234) ;  /* 0xfffffffc00f08947 */ /* 0x010fea000383ffff */
[----:B------:R-:W-:Y:S05]  /*99d0*/  BRA `(.L_x_235) ;  /* 0xffffffac00f47947 */ /* 0x000fea000383ffff */
.L_x_81:
[----:B------:R-:W-:-:S07]  /*99e0*/  MOV R0, UR4 ;  /* 0x0000000400007c02 */ /* 0x000fce0008000f00 */
.L_x_236:
[----:B-1----:R1:W4:Y:S02]  /*99f0*/  SYNCS.PHASECHK.TRANS64.TRYWAIT P0, [R0+URZ], R3 ;  /* 0x00000003000075a7 */ /* 0x00232400080011ff */
[----:B----4-:R-:W-:Y:S05]  /*9a00*/  @!P0 NANOSLEEP.SYNCS 0x989680 ;  /* 0x009896800000895d */ /* 0x010fea0003900000 */
[----:B------:R-:W4:Y:S02]  /*9a10*/  @!P0 SYNCS.PHASECHK.TRANS64 P0, [R0+URZ], R3 ;  /* 0x00000003000085a7 */ /* 0x000f2400080010ff */
[----:B----4-:R-:W-:Y:S05]  /*9a20*/  @!P0 BRA `(.L_x_236) ;  /* 0xfffffffc00f08947 */ /* 0x010fea000383ffff */
[----:B------:R-:W-:Y:S05]  /*9a30*/  BRA `(.L_x_237) ;  /* 0xffffffb000047947 */ /* 0x000fea000383ffff */
.L_x_82:
[----:B------:R-:W-:-:S07]  /*9a40*/  MOV R0, UR4 ;  /* 0x0000000400007c02 */ /* 0x000fce0008000f00 */
.L_x_238:
[----:B-1----:R1:W4:Y:S02]  /*9a50*/  SYNCS.PHASECHK.TRANS64.TRYWAIT P0, [R0+URZ], R3 ;  /* 0x00000003000075a7 */ /* 0x00232400080011ff */
[----:B----4-:R-:W-:Y:S05]  /*9a60*/  @!P0 NANOSLEEP.SYNCS 0x989680 ;  /* 0x009896800000895d */ /* 0x010fea0003900000 */
[----:B------:R-:W4:Y:S02]  /*9a70*/  @!P0 SYNCS.PHASECHK.TRANS64 P0, [R0+URZ], R3 ;  /* 0x00000003000085a7 */ /* 0x000f2400080010ff */
[----:B----4-:R-:W-:Y:S05]  /*9a80*/  @!P0 BRA `(.L_x_238) ;  /* 0xfffffffc00f08947 */ /* 0x010fea000383ffff */
[----:B------:R-:W-:Y:S05]  /*9a90*/  BRA `(.L_x_239) ;  /* 0xffffffb000147947 */ /* 0x000fea000383ffff */
.L_x_83:
[----:B------:R-:W-:-:S07]  /*9aa0*/  MOV R0, UR4 ;  /* 0x0000000400007c02 */ /* 0x000fce0008000f00 */
.L_x_240:
[----:B-1----:R1:W4:Y:S02]  /*9ab0*/  SYNCS.PHASECHK.TRANS64.TRYWAIT P0, [R0+URZ], R3 ;  /* 0x00000003000075a7 */ /* 0x00232400080011ff */
[----:B----4-:R-:W-:Y:S05]  /*9ac0*/  @!P0 NANOSLEEP.SYNCS 0x989680 ;  /* 0x009896800000895d */ /* 0x010fea0003900000 */
[----:B------:R-:W4:Y:S02]  /*9ad0*/  @!P0 SYNCS.PHASECHK.TRANS64 P0, [R0+URZ], R3 ;  /* 0x00000003000085a7 */ /* 0x000f2400080010ff */
[----:B----4-:R-:W-:Y:S05]  /*9ae0*/  @!P0 BRA `(.L_x_240) ;  /* 0xfffffffc00f08947 */ /* 0x010fea000383ffff */
[----:B------:R-:W-:Y:S05]  /*9af0*/  BRA `(.L_x_241) ;  /* 0xffffffb000247947 */ /* 0x000fea000383ffff */
.L_x_84:
[----:B------:R-:W-:-:S07]  /*9b00*/  MOV R0, UR4 ;  /* 0x0000000400007c02 */ /* 0x000fce0008000f00 */
.L_x_242:
[----:B-1----:R1:W4:Y:S02]  /*9b10*/  SYNCS.PHASECHK.TRANS64.TRYWAIT P0, [R0+URZ], R3 ;  /* 0x00000003000075a7 */ /* 0x00232400080011ff */
[----:B----4-:R-:W-:Y:S05]  /*9b20*/  @!P0 NANOSLEEP.SYNCS 0x989680 ;  /* 0x009896800000895d */ /* 0x010fea0003900000 */
[----:B------:R-:W4:Y:S02]  /*9b30*/  @!P0 SYNCS.PHASECHK.TRANS64 P0, [R0+URZ], R3 ;  /* 0x00000003000085a7 */ /* 0x000f2400080010ff */
[----:B----4-:R-:W-:Y:S05]  /*9b40*/  @!P0 BRA `(.L_x_242) ;  /* 0xfffffffc00f08947 */ /* 0x010fea000383ffff */
[----:B------:R-:W-:Y:S05]  /*9b50*/  BRA `(.L_x_243) ;  /* 0xffffffb000347947 */ /* 0x000fea000383ffff */
.L_x_85:
[----:B------:R-:W-:-:S07]  /*9b60*/  MOV R0, UR4 ;  /* 0x0000000400007c02 */ /* 0x000fce0008000f00 */
.L_x_244:
[----:B-1----:R1:W4:Y:S02]  /*9b70*/  SYNCS.PHASECHK.TRANS64.TRYWAIT P0, [R0+URZ], R3 ;  /* 0x00000003000075a7 */ /* 0x00232400080011ff */
[----:B----4-:R-:W-:Y:S05]  /*9b80*/  @!P0 NANOSLEEP.SYNCS 0x989680 ;  /* 0x009896800000895d */ /* 0x010fea0003900000 */
[----:B------:R-:W4:Y:S02]  /*9b90*/  @!P0 SYNCS.PHASECHK.TRANS64 P0, [R0+URZ], R3 ;  /* 0x00000003000085a7 */ /* 0x000f2400080010ff */
[----:B----4-:R-:W-:Y:S05]  /*9ba0*/  @!P0 BRA `(.L_x_244) ;  /* 0xfffffffc00f08947 */ /* 0x010fea000383ffff */
[----:B------:R-:W-:Y:S05]  /*9bb0*/  BRA `(.L_x_245) ;  /* 0xffffffb000447947 */ /* 0x000fea000383ffff */
.L_x_86:
[----:B------:R-:W-:-:S07]  /*9bc0*/  MOV R0, UR4 ;  /* 0x0000000400007c02 */ /* 0x000fce0008000f00 */
.L_x_246:
[----:B-1----:R1:W4:Y:S02]  /*9bd0*/  SYNCS.PHASECHK.TRANS64.TRYWAIT P0, [R0+URZ], R3 ;  /* 0x00000003000075a7 */ /* 0x00232400080011ff */
[----:B----4-:R-:W-:Y:S05]  /*9be0*/  @!P0 NANOSLEEP.SYNCS 0x989680 ;  /* 0x009896800000895d */ /* 0x010fea0003900000 */
[----:B------:R-:W4:Y:S02]  /*9bf0*/  @!P0 SYNCS.PHASECHK.TRANS64 P0, [R0+URZ], R3 ;  /* 0x00000003000085a7 */ /* 0x000f2400080010ff */
[----:B----4-:R-:W-:Y:S05]  /*9c00*/  @!P0 BRA `(.L_x_246) ;  /* 0xfffffffc00f08947 */ /* 0x010fea000383ffff */
[----:B------:R-:W-:Y:S05]  /*9c10*/  BRA `(.L_x_247) ;  /* 0xffffffb000547947 */ /* 0x000fea000383ffff */
.L_x_89:
[----:B------:R-:W-:-:S07]  /*9c20*/  MOV R4, UR48 ;  /* 0x0000003000047c02 */ /* 0x000fce0008000f00 */
.L_x_248:
[----:B-1----:R1:W2:Y:S02]  /*9c30*/  SYNCS.PHASECHK.TRANS64.TRYWAIT P1, [R4+URZ+0x388], R7 ;  /* 0x00038807040075a7 */ /* 0x0022a400080211ff */
[----:B--2---:R-:W-:Y:S05]  /*9c40*/  @!P1 NANOSLEEP.SYNCS 0x989680 ;  /* 0x009896800000995d */ /* 0x004fea0003900000 */
[----:B------:R-:W2:Y:S02]  /*9c50*/  @!P1 SYNCS.PHASECHK.TRANS64 P1, [R4+URZ+0x388], R7 ;  /* 0x00038807040095a7 */ /* 0x000ea400080210ff */
[----:B--2---:R-:W-:Y:S05]  /*9c60*/  @!P1 BRA `(.L_x_248) ;  /* 0xfffffffc00f09947 */ /* 0x004fea000383ffff */
[----:B------:R-:W-:Y:S05]  /*9c70*/  BRA `(.L_x_249) ;  /* 0xffffffb000bc7947 */ /* 0x000fea000383ffff */
.L_x_90:
[----:B-1----:R-:W-:-:S07]  /*9c80*/  MOV R4, UR48 ;  /* 0x0000003000047c02 */ /* 0x002fce0008000f00 */
.L_x_250:
[----:B-1----:R1:W2:Y:S02]  /*9c90*/  SYNCS.PHASECHK.TRANS64.TRYWAIT P1, [R4+URZ+0x380], R5 ;  /* 0x00038005040075a7 */ /* 0x0022a400080211ff */
[----:B--2---:R-:W-:Y:S05]  /*9ca0*/  @!P1 NANOSLEEP.SYNCS 0x989680 ;  /* 0x009896800000995d */ /* 0x004fea0003900000 */
[----:B------:R-:W2:Y:S02]  /*9cb0*/  @!P1 SYNCS.PHASECHK.TRANS64 P1, [R4+URZ+0x380], R5 ;  /* 0x00038005040095a7 */ /* 0x000ea400080210ff */
[----:B--2---:R-:W-:Y:S05]  /*9cc0*/  @!P1 BRA `(.L_x_250) ;  /* 0xfffffffc00f09947 */ /* 0x004fea000383ffff */
[----:B------:R-:W-:Y:S05]  /*9cd0*/  BRA `(.L_x_251) ;  /* 0xffffffb000c47947 */ /* 0x000fea000383ffff */
.L_x_98:
[----:B------:R-:W-:-:S07]  /*9ce0*/  MOV R0, UR6 ;  /* 0x0000000600007c02 */ /* 0x000fce0008000f00 */
.L_x_252:
[----:B-1----:R1:W2:Y:S02]  /*9cf0*/  SYNCS.PHASECHK.TRANS64.TRYWAIT P0, [R0+URZ+0x380], R5 ;  /* 0x00038005000075a7 */ /* 0x0022a400080011ff */
[----:B--2---:R-:W-:Y:S05]  /*9d00*/  @!P0 NANOSLEEP.SYNCS 0x989680 ;  /* 0x009896800000895d */ /* 0x004fea0003900000 */
[----:B------:R-:W2:Y:S02]  /*9d10*/  @!P0 SYNCS.PHASECHK.TRANS64 P0, [R0+URZ+0x380], R5 ;  /* 0x00038005000085a7 */ /* 0x000ea400080010ff */
[----:B--2---:R-:W-:Y:S05]  /*9d20*/  @!P0 BRA `(.L_x_252) ;  /* 0xfffffffc00f08947 */ /* 0x004fea000383ffff */
[----:B------:R-:W-:Y:S05]  /*9d30*/  BRA `(.L_x_253) ;  /* 0xffffffb800307947 */ /* 0x000fea000383ffff */
.L_x_99:
[----:B------:R-:W-:-:S07]  /*9d40*/  MOV R5, UR8 ;  /* 0x0000000800057c02 */ /* 0x000fce0008000f00 */
.L_x_254:
[----:B-1----:R1:W2:Y:S02]  /*9d50*/  SYNCS.PHASECHK.TRANS64.TRYWAIT P0, [R5+URZ+0x3a0], R0 ;  /* 0x0003a000050075a7 */ /* 0x0022a400080011ff */
[----:B--2---:R-:W-:Y:S05]  /*9d60*/  @!P0 NANOSLEEP.SYNCS 0x989680 ;  /* 0x009896800000895d */ /* 0x004fea0003900000 */
[----:B------:R-:W2:Y:S02]  /*9d70*/  @!P0 SYNCS.PHASECHK.TRANS64 P0, [R5+URZ+0x3a0], R0 ;  /* 0x0003a000050085a7 */ /* 0x000ea400080010ff */
[----:B--2---:R-:W-:Y:S05]  /*9d80*/  @!P0 BRA `(.L_x_254) ;  /* 0xfffffffc00f08947 */ /* 0x004fea000383ffff */
[----:B------:R-:W-:Y:S05]  /*9d90*/  BRA `(.L_x_255) ;  /* 0xffffffb8004c7947 */ /* 0x000fea000383ffff */
.L_x_102:
[----:B-1----:R-:W-:Y:S07]  /*9da0*/  MOV R0, UR7 ;  /* 0x0000000700007c02 */ /* 0x002fee0008000f00 */
.L_x_256:
[----:B-1----:R1:W2:Y:S02]  /*9db0*/  SYNCS.PHASECHK.TRANS64.TRYWAIT P0, [R0+URZ], R5 ;  /* 0x00000005000075a7 */ /* 0x0022a400080011ff */
[----:B--2---:R-:W-:Y:S05]  /*9dc0*/  @!P0 NANOSLEEP.SYNCS 0x989680 ;  /* 0x009896800000895d */ /* 0x004fea0003900000 */
[----:B------:R-:W2:Y:S02]  /*9dd0*/  @!P0 SYNCS.PHASECHK.TRANS64 P0, [R0+URZ], R5 ;  /* 0x00000005000085a7 */ /* 0x000ea400080010ff */
[----:B--2---:R-:W-:Y:S05]  /*9de0*/  @!P0 BRA `(.L_x_256) ;  /* 0xfffffffc00f08947 */ /* 0x004fea000383ffff */
[----:B------:R-:W-:Y:S05]  /*9df0*/  BRA `(.L_x_101) ;  /* 0xffffffb800707947 */ /* 0x000fea000383ffff */
.L_x_105:
[----:B------:R-:W-:-:S07]  /*9e00*/  MOV R0, UR5 ;  /* 0x0000000500007c02 */ /* 0x000fce0008000f00 */
.L_x_257:
[----:B-1----:R1:W4:Y:S02]  /*9e10*/  SYNCS.PHASECHK.TRANS64.TRYWAIT P0, [R0+URZ], R3 ;  /* 0x00000003000075a7 */ /* 0x00232400080011ff */
[----:B----4-:R-:W-:Y:S05]  /*9e20*/  @!P0 NANOSLEEP.SYNCS 0x989680 ;  /* 0x009896800000895d */ /* 0x010fea0003900000 */
[----:B------:R-:W4:Y:S02]  /*9e30*/  @!P0 SYNCS.PHASECHK.TRANS64 P0, [R0+URZ], R3 ;  /* 0x00000003000085a7 */ /* 0x000f2400080010ff */
[----:B----4-:R-:W-:Y:S05]  /*9e40*/  @!P0 BRA `(.L_x_257) ;  /* 0xfffffffc00f08947 */ /* 0x010fea000383ffff */
[----:B------:R-:W-:Y:S05]  /*9e50*/  BRA `(.L_x_258) ;  /* 0xffffffbc001c7947 */ /* 0x000fea000383ffff */
.L_x_106:
[----:B------:R-:W-:-:S07]  /*9e60*/  MOV R0, UR7 ;  /* 0x0000000700007c02 */ /* 0x000fce0008000f00 */
.L_x_259:
[----:B-1----:R1:W4:Y:S02]  /*9e70*/  SYNCS.PHASECHK.TRANS64.TRYWAIT P0, [R0+URZ], R3 ;  /* 0x00000003000075a7 */ /* 0x00232400080011ff */
[----:B----4-:R-:W-:Y:S05]  /*9e80*/  @!P0 NANOSLEEP.SYNCS 0x989680 ;  /* 0x009896800000895d */ /* 0x010fea0003900000 */
[----:B------:R-:W4:Y:S02]  /*9e90*/  @!P0 SYNCS.PHASECHK.TRANS64 P0, [R0+URZ], R3 ;  /* 0x00000003000085a7 */ /* 0x000f2400080010ff */
[----:B----4-:R-:W-:Y:S05]  /*9ea0*/  @!P0 BRA `(.L_x_259) ;  /* 0xfffffffc00f08947 */ /* 0x010fea000383ffff */
[----:B------:R-:W-:Y:S05]  /*9eb0*/  BRA `(.L_x_260) ;  /* 0xffffffbc00287947 */ /* 0x000fea000383ffff */
.L_x_111:
[----:B------:R-:W-:Y:S07]  /*9ec0*/  MOV R0, UR14 ;  /* 0x0000000e00007c02 */ /* 0x000fee0008000f00 */
.L_x_261:
[----:B---3--:R3:W4:Y:S02]  /*9ed0*/  SYNCS.PHASECHK.TRANS64.TRYWAIT P0, [R0+URZ+0x380], R3 ;  /* 0x00038003000075a7 */ /* 0x00872400080011ff */
[----:B----4-:R-:W-:Y:S05]  /*9ee0*/  @!P0 NANOSLEEP.SYNCS 0x989680 ;  /* 0x009896800000895d */ /* 0x010fea0003900000 */
[----:B------:R-:W4:Y:S02]  /*9ef0*/  @!P0 SYNCS.PHASECHK.TRANS64 P0, [R0+URZ+0x380], R3 ;  /* 0x00038003000085a7 */ /* 0x000f2400080010ff */
[----:B----4-:R-:W-:Y:S05]  /*9f00*/  @!P0 BRA `(.L_x_261) ;  /* 0xfffffffc00f08947 */ /* 0x010fea000383ffff */
[----:B------:R-:W-:Y:S05]  /*9f10*/  BRA `(.L_x_262) ;  /* 0xffffffc000207947 */ /* 0x000fea000383ffff */
.L_x_114:
[----:B------:R-:W-:Y:S07]  /*9f20*/  MOV R0, UR14 ;  /* 0x0000000e00007c02 */ /* 0x000fee0008000f00 */
.L_x_263:
[----:B-1----:R1:W3:Y:S02]  /*9f30*/  SYNCS.PHASECHK.TRANS64.TRYWAIT P0, [R0+URZ+0x378], R3 ;  /* 0x00037803000075a7 */ /* 0x0022e400080011ff */
[----:B---3--:R-:W-:Y:S05]  /*9f40*/  @!P0 NANOSLEEP.SYNCS 0x989680 ;  /* 0x009896800000895d */ /* 0x008fea0003900000 */
[----:B------:R-:W3:Y:S02]  /*9f50*/  @!P0 SYNCS.PHASECHK.TRANS64 P0, [R0+URZ+0x378], R3 ;  /* 0x00037803000085a7 */ /* 0x000ee400080010ff */
[----:B---3--:R-:W-:Y:S05]  /*9f60*/  @!P0 BRA `(.L_x_263) ;  /* 0xfffffffc00f08947 */ /* 0x008fea000383ffff */
[----:B------:R-:W-:Y:S05]  /*9f70*/  BRA `(.L_x_113) ;  /* 0xffffffc4000c7947 */ /* 0x000fea000383ffff */
.L_x_117:
[----:B------:R-:W-:Y:S07]  /*9f80*/  MOV R0, UR14 ;  /* 0x0000000e00007c02 */ /* 0x000fee0008000f00 */
.L_x_264:
[----:B-1----:R1:W2:Y:S02]  /*9f90*/  SYNCS.PHASECHK.TRANS64.TRYWAIT P2, [R0+URZ+0x368], R29 ;  /* 0x0003681d000075a7 */ /* 0x0022a400080411ff */
[----:B--2---:R-:W-:Y:S05]  /*9fa0*/  @!P2 NANOSLEEP.SYNCS 0x989680 ;  /* 0x009896800000a95d */ /* 0x004fea0003900000 */
[----:B------:R-:W2:Y:S02]  /*9fb0*/  @!P2 SYNCS.PHASECHK.TRANS64 P2, [R0+URZ+0x368], R29 ;  /* 0x0003681d0000a5a7 */ /* 0x000ea400080410ff */
[----:B--2---:R-:W-:Y:S05]  /*9fc0*/  @!P2 BRA `(.L_x_264) ;  /* 0xfffffffc00f0a947 */ /* 0x004fea000383ffff */
[----:B------:R-:W-:Y:S05]  /*9fd0*/  BRA `(.L_x_265) ;  /* 0xffffffc400947947 */ /* 0x000fea000383ffff */
.L_x_120:
[----:B------:R-:W-:Y:S07]  /*9fe0*/  MOV R0, UR47 ;  /* 0x0000002f00007c02 */ /* 0x000fee0008000f00 */
.L_x_266:
[----:B-1----:R1:W2:Y:S02]  /*9ff0*/  SYNCS.PHASECHK.TRANS64.TRYWAIT P0, [R0+URZ+0x380], R3 ;  /* 0x00038003000075a7 */ /* 0x0022a400080011ff */
[----:B--2---:R-:W-:Y:S05]  /*a000*/  @!P0 NANOSLEEP.SYNCS 0x989680 ;  /* 0x009896800000895d */ /* 0x004fea0003900000 */
[----:B------:R-:W2:Y:S02]  /*a010*/  @!P0 SYNCS.PHASECHK.TRANS64 P0, [R0+URZ+0x380], R3 ;  /* 0x00038003000085a7 */ /* 0x000ea400080010ff */
[----:B--2---:R-:W-:Y:S05]  /*a020*/  @!P0 BRA `(.L_x_266) ;  /* 0xfffffffc00f08947 */ /* 0x004fea000383ffff */
[----:B------:R-:W-:Y:S05]  /*a030*/  BRA `(.L_x_267) ;  /* 0xffffffcc001c7947 */ /* 0x000fea000383ffff */
.L_x_131:
[----:B-1----:R-:W-:Y:S04]  /*a040*/  MOV R0, UR47 ;  /* 0x0000002f00007c02 */ /* 0x002fe80008000f00 */
[----:B------:R1:W2:Y:S03]  /*a050*/  SYNCS.PHASECHK.TRANS64.TRYWAIT P1, [R0+URZ+0x360], R5 ;  /* 0x00036005000075a7 */ /* 0x0002a600080211ff */
[----:B--2---:R-:W-:Y:S05]  /*a060*/  @!P1 NANOSLEEP.SYNCS 0x989680 ;  /* 0x009896800000995d */ /* 0x004fea0003900000 */
[----:B------:R-:W2:Y:S02]  /*a070*/  @!P1 SYNCS.PHASECHK.TRANS64 P1, [R0+URZ+0x360], R5 ;  /* 0x00036005000095a7 */ /* 0x000ea400080210ff */
[----:B--2---:R-:W-:Y:S05]  /*a080*/  @!P1 BRA `(.L_x_131) ;  /* 0xfffffffc00ec9947 */ /* 0x004fea000383ffff */
[----:B------:R-:W-:Y:S05]  /*a090*/  BRA `(.L_x_130) ;  /* 0xffffffd400fc7947 */ /* 0x000fea000383ffff */
.L_x_133:
[----:B------:R1:W1:Y:S02]  /*a0a0*/  SYNCS.PHASECHK.TRANS64.TRYWAIT P1, [R88+URZ+0x390], R3 ;  /* 0x00039003580075a7 */ /* 0x00026400080211ff */
[----:B-1----:R-:W-:Y:S05]  /*a0b0*/  @!P1 NANOSLEEP.SYNCS 0x989680 ;  /* 0x009896800000995d */ /* 0x002fea0003900000 */
[----:B------:R-:W1:Y:S02]  /*a0c0*/  @!P1 SYNCS.PHASECHK.TRANS64 P1, [R88+URZ+0x390], R3 ;  /* 0x00039003580095a7 */ /* 0x000e6400080210ff */
[----:B-1----:R-:W-:Y:S05]  /*a0d0*/  @!P1 BRA `(.L_x_133) ;  /* 0xfffffffc00f09947 */ /* 0x002fea000383ffff */
[----:B------:R-:W-:Y:S05]  /*a0e0*/  BRA `(.L_x_132) ;  /* 0xffffffd800387947 */ /* 0x000fea000383ffff */
        .weak           $__internal_0_$__cuda_sm10x_tcgen05_guardrail_trap_col_being_dealloced_not_returned_by_alloc
        .type           $__internal_0_$__cuda_sm10x_tcgen05_guardrail_trap_col_being_dealloced_not_returned_by_alloc,@function
        .size           $__internal_0_$__cuda_sm10x_tcgen05_guardrail_trap_col_being_dealloced_not_returned_by_alloc,($__internal_1_$__cuda_sm10x_tcgen05_guardrail_trap_phase_invalid_during_alloc - $__internal_0_$__cuda_sm10x_tcgen05_guardrail_trap_col_being_dealloced_not_returned_by_alloc)
$__internal_0_$__cuda_sm10x_tcgen05_guardrail_trap_col_being_dealloced_not_returned_by_alloc:
[----:B------:R-:W-:Y:S05]  /*a0f0*/  BPT.TRAP 0x1 ;  /* 0x000000040000795c */ /* 0x000fea0000300000 */
[----:B------:R-:W-:-:S04]  /*a100*/  MOV R3, 0x0 ;  /* 0x0000000000037802 */ /* 0x000fc80000000f00 */
[----:B------:R-:W-:Y:S05]  /*a110*/  RET.REL.NODEC R2 `(_ZN7cutlass13device_kernelINS_4conv6kernel13ConvUniversalINS1_16ConvProblemShapeILNS1_8OperatorE0ELi2EEENS1_10collective14CollectiveConvINS1_47MainloopSm100TmaUmmaWarpSpecializedImplicitGemmILS5_0ELi54ELi2ELi1ELi2EN4cute5tupleIJNSA_1CILi1EEESD_SD_EEEEENSB_IJNSC_ILi64EEESG_NSB_IJNSC_ILi32EEEEEEEEENS_12float_e4m3_tESK_NSA_8TiledMMAINSA_8MMA_AtomIJNSA_10MMA_TraitsINSA_19SM100_MMA_F8F6F4_SSEJSK_SK_fSG_SG_NSA_17integral_constantINSA_4UMMA5MajorELSR_0EEESS_NSP_INSQ_7ScaleInELST_0EEESU_EEEEEENSA_6LayoutISE_NSB_IJNSC_ILi0EEESY_SY_EEEEENSB_IJNSA_10UnderscoreES11_S11_EEEEENS7_6detail27Sm100ImplicitGemmTileTraitsINSA_20SM90_TMA_LOAD_IM2COLENSA_14ComposedLayoutINSA_7SwizzleILi1ELi4ELi3EEENSA_18smem_ptr_flag_bitsILi8EEENSX_INSB_IJNSC_ILi8EEESH_EEENSB_IJSH_SD_EEEEEEEvEENS15_INSA_13SM90_TMA_LOADES1G_vEEEENS_8epilogue10collective18CollectiveEpilogueINS1L_23Sm100TmaWarpSpecializedILi1ELi1ELi32ELb0ELb0EEEJSJ_NSB_IJNSX_ISG_SD_EES1Q_EEESK_NSB_IJNSB_IJlllEEESD_SY_EEESK_S1T_NS1L_6fusion15FusionCallbacksIS1P_NS1U_17LinearCombinationISK_fSK_fLNS_15FloatRoundStyleE2EEESJ_S1R_JEEENSA_5SM1004TMEM4LOAD26SM100_TMEM_LOAD_16dp32b32xES16_NS17_INS18_ILi2ELi4ELi3EEES1B_NSX_INSB_IJS1C_SG_EEENSB_IJSG_SD_EEEEEEENSA_39AutoVectorizingCopyWithAssumedAlignmentILi128EEENSA_21SM90_TMA_STORE_IM2COLES28_S2A_S2A_EEEvvEEEEvNT_6ParamsE) ;  /* 0xffffff5c02b87950 */ /* 0x000fea0003c3ffff */
        .weak           $__internal_1_$__cuda_sm10x_tcgen05_guardrail_trap_phase_invalid_during_alloc
        .type           $__internal_1_$__cuda_sm10x_tcgen05_guardrail_trap_phase_invalid_during_alloc,@function
        .size           $__internal_1_$__cuda_sm10x_tcgen05_guardrail_trap_phase_invalid_during_alloc,($__internal_2_$__cuda_sm10x_tcgen05_guardrail_trap_unallocated_columns_being_dealloced - $__internal_1_$__cuda_sm10x_tcgen05_guardrail_trap_phase_invalid_during_alloc)
$__internal_1_$__cuda_sm10x_tcgen05_guardrail_trap_phase_invalid_during_alloc:
[----:B------:R-:W-:Y:S05]  /*a120*/  BPT.TRAP 0x1 ;  /* 0x000000040000795c */ /* 0x000fea0000300000 */
[----:B------:R-:W-:-:S04]  /*a130*/  HFMA2 R3, -RZ, RZ, 0, 0 ;  /* 0x00000000ff037431 */ /* 0x000fc800000001ff */
[----:B------:R-:W-:Y:S05]  /*a140*/  RET.REL.NODEC R2 `(_ZN7cutlass13device_kernelINS_4conv6kernel13ConvUniversalINS1_16ConvProblemShapeILNS1_8OperatorE0ELi2EEENS1_10collective14CollectiveConvINS1_47MainloopSm100TmaUmmaWarpSpecializedImplicitGemmILS5_0ELi54ELi2ELi1ELi2EN4cute5tupleIJNSA_1CILi1EEESD_SD_EEEEENSB_IJNSC_ILi64EEESG_NSB_IJNSC_ILi32EEEEEEEEENS_12float_e4m3_tESK_NSA_8TiledMMAINSA_8MMA_AtomIJNSA_10MMA_TraitsINSA_19SM100_MMA_F8F6F4_SSEJSK_SK_fSG_SG_NSA_17integral_constantINSA_4UMMA5MajorELSR_0EEESS_NSP_INSQ_7ScaleInELST_0EEESU_EEEEEENSA_6LayoutISE_NSB_IJNSC_ILi0EEESY_SY_EEEEENSB_IJNSA_10UnderscoreES11_S11_EEEEENS7_6detail27Sm100ImplicitGemmTileTraitsINSA_20SM90_TMA_LOAD_IM2COLENSA_14ComposedLayoutINSA_7SwizzleILi1ELi4ELi3EEENSA_18smem_ptr_flag_bitsILi8EEENSX_INSB_IJNSC_ILi8EEESH_EEENSB_IJSH_SD_EEEEEEEvEENS15_INSA_13SM90_TMA_LOADES1G_vEEEENS_8epilogue10collective18CollectiveEpilogueINS1L_23Sm100TmaWarpSpecializedILi1ELi1ELi32ELb0ELb0EEEJSJ_NSB_IJNSX_ISG_SD_EES1Q_EEESK_NSB_IJNSB_IJlllEEESD_SY_EEESK_S1T_NS1L_6fusion15FusionCallbacksIS1P_NS1U_17LinearCombinationISK_fSK_fLNS_15FloatRoundStyleE2EEESJ_S1R_JEEENSA_5SM1004TMEM4LOAD26SM100_TMEM_LOAD_16dp32b32xES16_NS17_INS18_ILi2ELi4ELi3EEES1B_NSX_INSB_IJS1C_SG_EEENSB_IJSG_SD_EEEEEEENSA_39AutoVectorizingCopyWithAssumedAlignmentILi128EEENSA_21SM90_TMA_STORE_IM2COLES28_S2A_S2A_EEEvvEEEEvNT_6ParamsE) ;  /* 0xffffff5c02ac7950 */ /* 0x000fea0003c3ffff */
        .weak           $__internal_2_$__cuda_sm10x_tcgen05_guardrail_trap_unallocated_columns_being_dealloced
        .type           $__internal_2_$__cuda_sm10x_tcgen05_guardrail_trap_unallocated_columns_being_dealloced,@function
        .size           $__internal_2_$__cuda_sm10x_tcgen05_guardrail_trap_unallocated_columns_being_dealloced,(.L_x_269 - $__internal_2_$__cuda_sm10x_tcgen05_guardrail_trap_unallocated_columns_being_dealloced)
$__internal_2_$__cuda_sm10x_tcgen05_guardrail_trap_unallocated_columns_being_dealloced:
[----:B------:R-:W-:Y:S05]  /*a150*/  BPT.TRAP 0x1 ;  /* 0x000000040000795c */ /* 0x000fea0000300000 */
[----:B------:R-:W-:-:S04]  /*a160*/  MOV R3, 0x0 ;  /* 0x0000000000037802 */ /* 0x000fc80000000f00 */
[----:B------:R-:W-:Y:S05]  /*a170*/  RET.REL.NODEC R2 `(_ZN7cutlass13device_kernelINS_4conv6kernel13ConvUniversalINS1_16ConvProblemShapeILNS1_8OperatorE0ELi2EEENS1_10collective14CollectiveConvINS1_47MainloopSm100TmaUmmaWarpSpecializedImplicitGemmILS5_0ELi54ELi2ELi1ELi2EN4cute5tupleIJNSA_1CILi1EEESD_SD_EEEEENSB_IJNSC_ILi64EEESG_NSB_IJNSC_ILi32EEEEEEEEENS_12float_e4m3_tESK_NSA_8TiledMMAINSA_8MMA_AtomIJNSA_10MMA_TraitsINSA_19SM100_MMA_F8F6F4_SSEJSK_SK_fSG_SG_NSA_17integral_constantINSA_4UMMA5MajorELSR_0EEESS_NSP_INSQ_7ScaleInELST_0EEESU_EEEEEENSA_6LayoutISE_NSB_IJNSC_ILi0EEESY_SY_EEEEENSB_IJNSA_10UnderscoreES11_S11_EEEEENS7_6detail27Sm100ImplicitGemmTileTraitsINSA_20SM90_TMA_LOAD_IM2COLENSA_14ComposedLayoutINSA_7SwizzleILi1ELi4ELi3EEENSA_18smem_ptr_flag_bitsILi8EEENSX_INSB_IJNSC_ILi8EEESH_EEENSB_IJSH_SD_EEEEEEEvEENS15_INSA_13SM90_TMA_LOADES1G_vEEEENS_8epilogue10collective18CollectiveEpilogueINS1L_23Sm100TmaWarpSpecializedILi1ELi1ELi32ELb0ELb0EEEJSJ_NSB_IJNSX_ISG_SD_EES1Q_EEESK_NSB_IJNSB_IJlllEEESD_SY_EEESK_S1T_NS1L_6fusion15FusionCallbacksIS1P_NS1U_17LinearCombinationISK_fSK_fLNS_15FloatRoundStyleE2EEESJ_S1R_JEEENSA_5SM1004TMEM4LOAD26SM100_TMEM_LOAD_16dp32b32xES16_NS17_INS18_ILi2ELi4ELi3EEES1B_NSX_INSB_IJS1C_SG_EEENSB_IJSG_SD_EEEEEEENSA_39AutoVectorizingCopyWithAssumedAlignmentILi128EEENSA_21SM90_TMA_STORE_IM2COLES28_S2A_S2A_EEEvvEEEEvNT_6ParamsE) ;  /* 0xffffff5c02a07950 */ /* 0x000fea0003c3ffff */
.L_x_268:
[----:B------:R-:W-:-:S00]  /*a180*/  BRA `(.L_x_268) ;  /* 0xfffffffc00fc7947 */ /* 0x000fc0000383ffff */
[----:B------:R-:W-:-:S00]  /*a190*/  NOP ;  /* 0x0000000000007918 */ /* 0x000fc00000000000 */
        /* <DEDUP_REMOVED lines=14> */
.L_x_269:


//--------------------- .nv.global.init           --------------------------
	.section	.nv.global.init,"aw",@progbits
.nv.global.init:
	.type		$str$29,@object
	.size		$str$29,($str$30 - $str$29)
$str$29:
        /*0000*/ 	.byte	0x28, 0x61, 0x64, 0x64, 0x72, 0x65, 0x73, 0x73, 0x20, 0x26, 0x20, 0x6d, 0x61, 0x73, 0x6b, 0x29
        /*0010*/ 	.byte	0x20, 0x3d, 0x3d, 0x20, 0x30, 0x00
	.type		$str$30,@object
	.size		$str$30,($str$28 - $str$30)
$str$30:
        /*0016*/ 	.byte	0x2f, 0x74, 0x6d, 0x70, 0x2f, 0x63, 0x75, 0x74, 0x6c, 0x61, 0x73, 0x73, 0x5f, 0x73, 0x77, 0x65
        /*0026*/ 	.byte	0x65, 0x70, 0x5f, 0x73, 0x72, 0x63, 0x2f, 0x69, 0x6e, 0x63, 0x6c, 0x75, 0x64, 0x65, 0x2f, 0x63
        /*0036*/ 	.byte	0x75, 0x74, 0x65, 0x2f, 0x70, 0x6f, 0x69, 0x6e, 0x74, 0x65, 0x72, 0x5f, 0x66, 0x6c, 0x61, 0x67
        /*0046*/ 	.byte	0x67, 0x65, 0x64, 0x2e, 0x68, 0x70, 0x70, 0x00
	.type		$str$28,@object
	.size		$str$28,($str$27 - $str$28)
$str$28:
        /*004e*/ 	.byte	0x2f, 0x74, 0x6d, 0x70, 0x2f, 0x63, 0x75, 0x74, 0x6c, 0x61, 0x73, 0x73, 0x5f, 0x73, 0x77, 0x65
        /*005e*/ 	.byte	0x65, 0x70, 0x5f, 0x73, 0x72, 0x63, 0x2f, 0x69, 0x6e, 0x63, 0x6c, 0x75, 0x64, 0x65, 0x2f, 0x63
        /*006e*/ 	.byte	0x75, 0x74, 0x65, 0x2f, 0x61, 0x74, 0x6f, 0x6d, 0x2f, 0x63, 0x6f, 0x70, 0x79, 0x5f, 0x74, 0x72
        /*007e*/ 	.byte	0x61, 0x69, 0x74, 0x73, 0x5f, 0x73, 0x6d, 0x31, 0x30, 0x30, 0x2e, 0x68, 0x70, 0x70, 0x00
	.type		$str$27,@object
	.size		$str$27,(__unnamed_1 - $str$27)
$str$27:
        /*008d*/ 	.byte	0x28, 0x28, 0x75, 0x69, 0x6e, 0x74, 0x33, 0x32, 0x5f, 0x74, 0x28, 0x74, 0x68, 0x72, 0x65, 0x61
        /*009d*/ 	.byte	0x64, 0x49, 0x64, 0x78, 0x2e, 0x78, 0x29, 0x20, 0x2f, 0x20, 0x33, 0x32, 0x29, 0x20, 0x25, 0x20
        /*00ad*/ 	.byte	0x34, 0x29, 0x20, 0x3d, 0x3d, 0x20, 0x28, 0x28, 0x28, 0x74, 0x6d, 0x65, 0x6d, 0x5f, 0x61, 0x64
        /*00bd*/ 	.byte	0x64, 0x72, 0x20, 0x3e, 0x3e, 0x20, 0x31, 0x36, 0x29, 0x20, 0x2f, 0x20, 0x33, 0x32, 0x29, 0x20
        /*00cd*/ 	.byte	0x25, 0x20, 0x34, 0x29, 0x00
	.type		__unnamed_1,@object
	.size		__unnamed_1,(__unnamed_2 - __unnamed_1)
__unnamed_1:
        /*00d2*/ 	.byte	0x61, 0x75, 0x74, 0x6f, 0x20, 0x63, 0x75, 0x74, 0x65, 0x3a, 0x3a, 0x61, 0x73, 0x5f, 0x70, 0x6f
        /* <DEDUP_REMOVED lines=24> */
        /*0262*/ 	.byte	0x3c, 0x34, 0x30, 0x39, 0x36, 0x3e, 0x3e, 0x3e, 0x3e, 0x5d, 0x00
	.type		__unnamed_2,@object
	.size		__unnamed_2,(.L_2 - __unnamed_2)
__unnamed_2:
        /* <DEDUP_REMOVED lines=40> */
        /*04ed*/ 	.byte	0x74, 0x65, 0x3a, 0x3a, 0x43, 0x3c, 0x30, 0x3e, 0x3e, 0x3e, 0x3e, 0x5d, 0x00
.L_2:


//--------------------- .nv.shared._ZN7cutlass13device_kernelINS_4conv6kernel13ConvUniversalINS1_16ConvProblemShapeILNS1_8OperatorE0ELi2EEENS1_10collective14CollectiveConvINS1_47MainloopSm100TmaUmmaWarpSpecializedImplicitGemmILS5_0ELi54ELi2ELi1ELi2EN4cute5tupleIJNSA_1CILi1EEESD_SD_EEEEENSB_IJNSC_ILi64EEESG_NSB_IJNSC_ILi32EEEEEEEEENS_12float_e4m3_tESK_NSA_8TiledMMAINSA_8MMA_AtomIJNSA_10MMA_TraitsINSA_19SM100_MMA_F8F6F4_SSEJSK_SK_fSG_SG_NSA_17integral_constantINSA_4UMMA5MajorELSR_0EEESS_NSP_INSQ_7ScaleInELST_0EEESU_EEEEEENSA_6LayoutISE_NSB_IJNSC_ILi0EEESY_SY_EEEEENSB_IJNSA_10UnderscoreES11_S11_EEEEENS7_6detail27Sm100ImplicitGemmTileTraitsINSA_20SM90_TMA_LOAD_IM2COLENSA_14ComposedLayoutINSA_7SwizzleILi1ELi4ELi3EEENSA_18smem_ptr_flag_bitsILi8EEENSX_INSB_IJNSC_ILi8EEESH_EEENSB_IJSH_SD_EEEEEEEvEENS15_INSA_13SM90_TMA_LOADES1G_vEEEENS_8epilogue10collective18CollectiveEpilogueINS1L_23Sm100TmaWarpSpecializedILi1ELi1ELi32ELb0ELb0EEEJSJ_NSB_IJNSX_ISG_SD_EES1Q_EEESK_NSB_IJNSB_IJlllEEESD_SY_EEESK_S1T_NS1L_6fusion15FusionCallbacksIS1P_NS1U_17LinearCombinationISK_fSK_fLNS_15FloatRoundStyleE2EEESJ_S1R_JEEENSA_5SM1004TMEM4LOAD26SM100_TMEM_LOAD_16dp32b32xES16_NS17_INS18_ILi2ELi4ELi3EEES1B_NSX_INSB_IJS1C_SG_EEENSB_IJSG_SD_EEEEEEENSA_39AutoVectorizingCopyWithAssumedAlignmentILi128EEENSA_21SM90_TMA_STORE_IM2COLES28_S2A_S2A_EEEvvEEEEvNT_6ParamsE --------------------------
	.section	.nv.shared._ZN7cutlass13device_kernelINS_4conv6kernel13ConvUniversalINS1_16ConvProblemShapeILNS1_8OperatorE0ELi2EEENS1_10collective14CollectiveConvINS1_47MainloopSm100TmaUmmaWarpSpecializedImplicitGemmILS5_0ELi54ELi2ELi1ELi2EN4cute5tupleIJNSA_1CILi1EEESD_SD_EEEEENSB_IJNSC_ILi64EEESG_NSB_IJNSC_ILi32EEEEEEEEENS_12float_e4m3_tESK_NSA_8TiledMMAINSA_8MMA_AtomIJNSA_10MMA_TraitsINSA_19SM100_MMA_F8F6F4_SSEJSK_SK_fSG_SG_NSA_17integral_constantINSA_4UMMA5MajorELSR_0EEESS_NSP_INSQ_7ScaleInELST_0EEESU_EEEEEENSA_6LayoutISE_NSB_IJNSC_ILi0EEESY_SY_EEEEENSB_IJNSA_10UnderscoreES11_S11_EEEEENS7_6detail27Sm100ImplicitGemmTileTraitsINSA_20SM90_TMA_LOAD_IM2COLENSA_14ComposedLayoutINSA_7SwizzleILi1ELi4ELi3EEENSA_18smem_ptr_flag_bitsILi8EEENSX_INSB_IJNSC_ILi8EEESH_EEENSB_IJSH_SD_EEEEEEEvEENS15_INSA_13SM90_TMA_LOADES1G_vEEEENS_8epilogue10collective18CollectiveEpilogueINS1L_23Sm100TmaWarpSpecializedILi1ELi1ELi32ELb0ELb0EEEJSJ_NSB_IJNSX_ISG_SD_EES1Q_EEESK_NSB_IJNSB_IJlllEEESD_SY_EEESK_S1T_NS1L_6fusion15FusionCallbacksIS1P_NS1U_17LinearCombinationISK_fSK_fLNS_15FloatRoundStyleE2EEESJ_S1R_JEEENSA_5SM1004TMEM4LOAD26SM100_TMEM_LOAD_16dp32b32xES16_NS17_INS18_ILi2ELi4ELi3EEES1B_NSX_INSB_IJS1C_SG_EEENSB_IJSG_SD_EEEEEEENSA_39AutoVectorizingCopyWithAssumedAlignmentILi128EEENSA_21SM90_TMA_STORE_IM2COLES28_S2A_S2A_EEEvvEEEEvNT_6ParamsE,"aw",@nobits
	.sectionflags	@""
	.align	16
	.zero		1024


//--------------------- .nv.shared.reserved.0     --------------------------
	.section	.nv.shared.reserved.0,"aw",@nobits
	.weak		__nv_reservedSMEM_offset_0_alias
	.size		__nv_reservedSMEM_offset_0_alias, 0, 64
	.other		__nv_reservedSMEM_offset_0_alias,@"STO_CUDA_RESERVED_SHARED STV_DEFAULT"
__nv_reservedSMEM_offset_0_alias:
	.zero		0
.nv.shared.reserved.0:
	.zero		64
	.weak		__nv_reservedSMEM_tcgen05_partition
	.type		__nv_reservedSMEM_tcgen05_partition,@object
	.size		__nv_reservedSMEM_tcgen05_partition,(.L_0 - __nv_reservedSMEM_tcgen05_partition)
__nv_reservedSMEM_tcgen05_partition:
	.zero		32
.L_0:


//--------------------- .nv.global                --------------------------
	.section	.nv.global,"aw",@nobits
.nv.global:
	.type		_ZN39_INTERNAL_c1663af2_4_k_cu_cf5525e3_26074cute1_E,@object
	.size		_ZN39_INTERNAL_c1663af2_4_k_cu_cf5525e3_26074cute1_E,(_ZN39_INTERNAL_c1663af2_4_k_cu_cf5525e3_26074cuda3std3__45__cpo6cbeginE - _ZN39_INTERNAL_c1663af2_4_k_cu_cf5525e3_26074cute1_E)
_ZN39_INTERNAL_c1663af2_4_k_cu_cf5525e3_26074cute1_E:
	.zero		1
	.type		_ZN39_INTERNAL_c1663af2_4_k_cu_cf5525e3_26074cuda3std3__45__cpo6cbeginE,@object
	.size		_ZN39_INTERNAL_c1663af2_4_k_cu_cf5525e3_26074cuda3std3__45__cpo6cbeginE,(_ZN39_INTERNAL_c1663af2_4_k_cu_cf5525e3_26074cuda3std3__48in_placeE - _ZN39_INTERNAL_c1663af2_4_k_cu_cf5525e3_26074cuda3std3__45__cpo6cbeginE)
_ZN39_INTERNAL_c1663af2_4_k_cu_cf5525e3_26074cuda3std3__45__cpo6cbeginE:
	.zero		1
	.type		_ZN39_INTERNAL_c1663af2_4_k_cu_cf5525e3_26074cuda3std3__48in_placeE,@object
	.size		_ZN39_INTERNAL_c1663af2_4_k_cu_cf5525e3_26074cuda3std3__48in_placeE,(_ZN39_INTERNAL_c1663af2_4_k_cu_cf5525e3_26074cuda3std6ranges3__45__cpo9iter_moveE - _ZN39_INTERNAL_c1663af2_4_k_cu_cf5525e3_26074cuda3std3__48in_placeE)
_ZN39_INTERNAL_c1663af2_4_k_cu_cf5525e3_26074cuda3std3__48in_placeE:
	.zero		1
	.type		_ZN39_INTERNAL_c1663af2_4_k_cu_cf5525e3_26074cuda3std6ranges3__45__cpo9iter_moveE,@object
	.size		_ZN39_INTERNAL_c1663af2_4_k_cu_cf5525e3_26074cuda3std6ranges3__45__cpo9iter_moveE,(_ZN39_INTERNAL_c1663af2_4_k_cu_cf5525e3_26074cuda3std3__45__cpo5beginE - _ZN39_INTERNAL_c1663af2_4_k_cu_cf5525e3_26074cuda3std6ranges3__45__cpo9iter_moveE)
_ZN39_INTERNAL_c1663af2_4_k_cu_cf5525e3_26074cuda3std6ranges3__45__cpo9iter_moveE:
	.zero		1
	.type		_ZN39_INTERNAL_c1663af2_4_k_cu_cf5525e3_26074cuda3std3__45__cpo5beginE,@object
	.size		_ZN39_INTERNAL_c1663af2_4_k_cu_cf5525e3_26074cuda3std3__45__cpo5beginE,(_ZN39_INTERNAL_c1663af2_4_k_cu_cf5525e3_26074cuda3std3__441_GLOBAL__N__c1663af2_4_k_cu_cf5525e3_26076ignoreE - _ZN39_INTERNAL_c1663af2_4_k_cu_cf5525e3_26074cuda3std3__45__cpo5beginE)
_ZN39_INTERNAL_c1663af2_4_k_cu_cf5525e3_26074cuda3std3__45__cpo5beginE:
	.zero		1
	.type		_ZN39_INTERNAL_c1663af2_4_k_cu_cf5525e3_26074cuda3std3__441_GLOBAL__N__c1663af2_4_k_cu_cf5525e3_26076ignoreE,@object
	.size		_ZN39_INTERNAL_c1663af2_4_k_cu_cf5525e3_26074cuda3std3__441_GLOBAL__N__c1663af2_4_k_cu_cf5525e3_26076ignoreE,(_ZN39_INTERNAL_c1663af2_4_k_cu_cf5525e3_26074cute7productE - _ZN39_INTERNAL_c1663af2_4_k_cu_cf5525e3_26074cuda3std3__441_GLOBAL__N__c1663af2_4_k_cu_cf5525e3_26076ignoreE)
_ZN39_INTERNAL_c1663af2_4_k_cu_cf5525e3_26074cuda3std3__441_GLOBAL__N__c1663af2_4_k_cu_cf5525e3_26076ignoreE:
	.zero		1
	.type		_ZN39_INTERNAL_c1663af2_4_k_cu_cf5525e3_26074cute7productE,@object
	.size		_ZN39_INTERNAL_c1663af2_4_k_cu_cf5525e3_26074cute7productE,(_ZN39_INTERNAL_c1663af2_4_k_cu_cf5525e3_26074cuda3std3__45__cpo3endE - _ZN39_INTERNAL_c1663af2_4_k_cu_cf5525e3_26074cute7productE)
_ZN39_INTERNAL_c1663af2_4_k_cu_cf5525e3_26074cute7productE:
	.zero		1
	.type		_ZN39_INTERNAL_c1663af2_4_k_cu_cf5525e3_26074cuda3std3__45__cpo3endE,@object
	.size		_ZN39_INTERNAL_c1663af2_4_k_cu_cf5525e3_26074cuda3std3__45__cpo3endE,(_ZN39_INTERNAL_c1663af2_4_k_cu_cf5525e3_26074cuda3std3__419piecewise_constructE - _ZN39_INTERNAL_c1663af2_4_k_cu_cf5525e3_26074cuda3std3__45__cpo3endE)
_ZN39_INTERNAL_c1663af2_4_k_cu_cf5525e3_26074cuda3std3__45__cpo3endE:
	.zero		1
	.type		_ZN39_INTERNAL_c1663af2_4_k_cu_cf5525e3_26074cuda3std3__419piecewise_constructE,@object
	.size		_ZN39_INTERNAL_c1663af2_4_k_cu_cf5525e3_26074cuda3std3__419piecewise_constructE,(_ZN39_INTERNAL_c1663af2_4_k_cu_cf5525e3_26074cuda3std3__45__cpo4cendE - _ZN39_INTERNAL_c1663af2_4_k_cu_cf5525e3_26074cuda3std3__419piecewise_constructE)
_ZN39_INTERNAL_c1663af2_4_k_cu_cf5525e3_26074cuda3std3__419piecewise_constructE:
	.zero		1
	.type		_ZN39_INTERNAL_c1663af2_4_k_cu_cf5525e3_26074cuda3std3__45__cpo4cendE,@object
	.size		_ZN39_INTERNAL_c1663af2_4_k_cu_cf5525e3_26074cuda3std3__45__cpo4cendE,(_ZN39_INTERNAL_c1663af2_4_k_cu_cf5525e3_26074cuda3std6ranges3__45__cpo4swapE - _ZN39_INTERNAL_c1663af2_4_k_cu_cf5525e3_26074cuda3std3__45__cpo4cendE)
_ZN39_INTERNAL_c1663af2_4_k_cu_cf5525e3_26074cuda3std3__45__cpo4cendE:
	.zero		1
	.type		_ZN39_INTERNAL_c1663af2_4_k_cu_cf5525e3_26074cuda3std6ranges3__45__cpo4swapE,@object
	.size		_ZN39_INTERNAL_c1663af2_4_k_cu_cf5525e3_26074cuda3std6ranges3__45__cpo4swapE,(.L_10 - _ZN39_INTERNAL_c1663af2_4_k_cu_cf5525e3_26074cuda3std6ranges3__45__cpo4swapE)
_ZN39_INTERNAL_c1663af2_4_k_cu_cf5525e3_26074cuda3std6ranges3__45__cpo4swapE:
	.zero		1
.L_10:


//--------------------- .nv.constant0._ZN7cutlass13device_kernelINS_4conv6kernel13ConvUniversalINS1_16ConvProblemShapeILNS1_8OperatorE0ELi2EEENS1_10collective14CollectiveConvINS1_47MainloopSm100TmaUmmaWarpSpecializedImplicitGemmILS5_0ELi54ELi2ELi1ELi2EN4cute5tupleIJNSA_1CILi1EEESD_SD_EEEEENSB_IJNSC_ILi64EEESG_NSB_IJNSC_ILi32EEEEEEEEENS_12float_e4m3_tESK_NSA_8TiledMMAINSA_8MMA_AtomIJNSA_10MMA_TraitsINSA_19SM100_MMA_F8F6F4_SSEJSK_SK_fSG_SG_NSA_17integral_constantINSA_4UMMA5MajorELSR_0EEESS_NSP_INSQ_7ScaleInELST_0EEESU_EEEEEENSA_6LayoutISE_NSB_IJNSC_ILi0EEESY_SY_EEEEENSB_IJNSA_10UnderscoreES11_S11_EEEEENS7_6detail27Sm100ImplicitGemmTileTraitsINSA_20SM90_TMA_LOAD_IM2COLENSA_14ComposedLayoutINSA_7SwizzleILi1ELi4ELi3EEENSA_18smem_ptr_flag_bitsILi8EEENSX_INSB_IJNSC_ILi8EEESH_EEENSB_IJSH_SD_EEEEEEEvEENS15_INSA_13SM90_TMA_LOADES1G_vEEEENS_8epilogue10collective18CollectiveEpilogueINS1L_23Sm100TmaWarpSpecializedILi1ELi1ELi32ELb0ELb0EEEJSJ_NSB_IJNSX_ISG_SD_EES1Q_EEESK_NSB_IJNSB_IJlllEEESD_SY_EEESK_S1T_NS1L_6fusion15FusionCallbacksIS1P_NS1U_17LinearCombinationISK_fSK_fLNS_15FloatRoundStyleE2EEESJ_S1R_JEEENSA_5SM1004TMEM4LOAD26SM100_TMEM_LOAD_16dp32b32xES16_NS17_INS18_ILi2ELi4ELi3EEES1B_NSX_INSB_IJS1C_SG_EEENSB_IJSG_SD_EEEEEEENSA_39AutoVectorizingCopyWithAssumedAlignmentILi128EEENSA_21SM90_TMA_STORE_IM2COLES28_S2A_S2A_EEEvvEEEEvNT_6ParamsE --------------------------
	.section	.nv.constant0._ZN7cutlass13device_kernelINS_4conv6kernel13ConvUniversalINS1_16ConvProblemShapeILNS1_8OperatorE0ELi2EEENS1_10collective14CollectiveConvINS1_47MainloopSm100TmaUmmaWarpSpecializedImplicitGemmILS5_0ELi54ELi2ELi1ELi2EN4cute5tupleIJNSA_1CILi1EEESD_SD_EEEEENSB_IJNSC_ILi64EEESG_NSB_IJNSC_ILi32EEEEEEEEENS_12float_e4m3_tESK_NSA_8TiledMMAINSA_8MMA_AtomIJNSA_10MMA_TraitsINSA_19SM100_MMA_F8F6F4_SSEJSK_SK_fSG_SG_NSA_17integral_constantINSA_4UMMA5MajorELSR_0EEESS_NSP_INSQ_7ScaleInELST_0EEESU_EEEEEENSA_6LayoutISE_NSB_IJNSC_ILi0EEESY_SY_EEEEENSB_IJNSA_10UnderscoreES11_S11_EEEEENS7_6detail27Sm100ImplicitGemmTileTraitsINSA_20SM90_TMA_LOAD_IM2COLENSA_14ComposedLayoutINSA_7SwizzleILi1ELi4ELi3EEENSA_18smem_ptr_flag_bitsILi8EEENSX_INSB_IJNSC_ILi8EEESH_EEENSB_IJSH_SD_EEEEEEEvEENS15_INSA_13SM90_TMA_LOADES1G_vEEEENS_8epilogue10collective18CollectiveEpilogueINS1L_23Sm100TmaWarpSpecializedILi1ELi1ELi32ELb0ELb0EEEJSJ_NSB_IJNSX_ISG_SD_EES1Q_EEESK_NSB_IJNSB_IJlllEEESD_SY_EEESK_S1T_NS1L_6fusion15FusionCallbacksIS1P_NS1U_17LinearCombinationISK_fSK_fLNS_15FloatRoundStyleE2EEESJ_S1R_JEEENSA_5SM1004TMEM4LOAD26SM100_TMEM_LOAD_16dp32b32xES16_NS17_INS18_ILi2ELi4ELi3EEES1B_NSX_INSB_IJS1C_SG_EEENSB_IJSG_SD_EEEEEEENSA_39AutoVectorizingCopyWithAssumedAlignmentILi128EEENSA_21SM90_TMA_STORE_IM2COLES28_S2A_S2A_EEEvvEEEEvNT_6ParamsE,"a",@progbits
	.sectionflags	@""
	.align	4
.nv.constant0._ZN7cutlass13device_kernelINS_4conv6kernel13ConvUniversalINS1_16ConvProblemShapeILNS1_8OperatorE0ELi2EEENS1_10collective14CollectiveConvINS1_47MainloopSm100TmaUmmaWarpSpecializedImplicitGemmILS5_0ELi54ELi2ELi1ELi2EN4cute5tupleIJNSA_1CILi1EEESD_SD_EEEEENSB_IJNSC_ILi64EEESG_NSB_IJNSC_ILi32EEEEEEEEENS_12float_e4m3_tESK_NSA_8TiledMMAINSA_8MMA_AtomIJNSA_10MMA_TraitsINSA_19SM100_MMA_F8F6F4_SSEJSK_SK_fSG_SG_NSA_17integral_constantINSA_4UMMA5MajorELSR_0EEESS_NSP_INSQ_7ScaleInELST_0EEESU_EEEEEENSA_6LayoutISE_NSB_IJNSC_ILi0EEESY_SY_EEEEENSB_IJNSA_10UnderscoreES11_S11_EEEEENS7_6detail27Sm100ImplicitGemmTileTraitsINSA_20SM90_TMA_LOAD_IM2COLENSA_14ComposedLayoutINSA_7SwizzleILi1ELi4ELi3EEENSA_18smem_ptr_flag_bitsILi8EEENSX_INSB_IJNSC_ILi8EEESH_EEENSB_IJSH_SD_EEEEEEEvEENS15_INSA_13SM90_TMA_LOADES1G_vEEEENS_8epilogue10collective18CollectiveEpilogueINS1L_23Sm100TmaWarpSpecializedILi1ELi1ELi32ELb0ELb0EEEJSJ_NSB_IJNSX_ISG_SD_EES1Q_EEESK_NSB_IJNSB_IJlllEEESD_SY_EEESK_S1T_NS1L_6fusion15FusionCallbacksIS1P_NS1U_17LinearCombinationISK_fSK_fLNS_15FloatRoundStyleE2EEESJ_S1R_JEEENSA_5SM1004TMEM4LOAD26SM100_TMEM_LOAD_16dp32b32xES16_NS17_INS18_ILi2ELi4ELi3EEES1B_NSX_INSB_IJS1C_SG_EEENSB_IJSG_SD_EEEEEEENSA_39AutoVectorizingCopyWithAssumedAlignmentILi128EEENSA_21SM90_TMA_STORE_IM2COLES28_S2A_S2A_EEEvvEEEEvNT_6ParamsE:
	.zero		2944


//--------------------- SYMBOLS --------------------------

	.type		.nv.reservedSmem.offset0,@object
	.size		.nv.reservedSmem.offset0,0x4
	.type		.nv.reservedSmem.cap,@object
	.size		.nv.reservedSmem.cap,0x4
	.type		__assertfail,@function
